# CuTe-DSL kernel — source=fa4 family=fa4_fwd_sm100
# config = {"dtype": "Float16", "causal": false, "use_2cta": false, "q_stage": 1, "head_dim": 96}


// ===== COMPILED SASS (sm_100a) =====

	.target	sm_100a

	.elftype	@"ET_EXEC"


//--------------------- .note.nv.tkinfo           --------------------------
	.section	.note.nv.tkinfo,"",@"SHT_NOTE"
	.sectionflags	@"SHF_NOTE_NV_TKINFO"
	.tkinfo
        /*0018*/ 	.word	0x00000081
        /*0030*/ 	.string	""
        /*0030*/ 	.string	"ptxas"
        /*0030*/ 	.string	"Cuda compilation tools, release 12.9, V12.9.83"
        /*0030*/ 	.string	"Build system must define TOOLS_VERSION_EXTENDED"
        /*0030*/ 	.string	"-O 3 -arch sm_100a "



//--------------------- .note.nv.cuver            --------------------------
	.section	.note.nv.cuver,"",@"SHT_NOTE"
	.sectionflags	@"SHF_NOTE_NV_CUVER"
        /*0018*/ 	.short	0x0001
        /*001a*/ 	.short	0x0064
        /*001c*/ 	.short	0x0001
        /*001e*/ 	.short	0x0000
        /*0020*/ 	.short	0x0001
        /*0022*/ 	.short	0x0000


//--------------------- .nv.info                  --------------------------
	.section	.nv.info,"",@"SHT_CUDA_INFO"
	.align	4


	//----- nvinfo : EIATTR_REGCOUNT
	.align		4
        /*0000*/ 	.byte	0x04, 0x2f
        /*0002*/ 	.short	(.L_4 - .L_3)
	.align		4
.L_3:
        /*0004*/ 	.word	index@(kernel_cutlass_kernel_flash_attncuteflash_fwd_sm100FlashAttentionForwardSm100_object_at__tensor0000o9611101213_tensor0000o9611101213_tensor0000o9610111213_tensor0000o9611101213_tensorptrf_0)
        /*0008*/ 	.word	0x00000080


	//----- nvinfo : EIATTR_FRAME_SIZE
	.align		4
.L_4:
        /*000c*/ 	.byte	0x04, 0x11
        /*000e*/ 	.short	(.L_6 - .L_5)
	.align		4
.L_5:
        /*0010*/ 	.word	index@($__internal_2_$__cuda_sm10x_tcgen05_guardrail_trap_unallocated_columns_being_dealloced)
        /*0014*/ 	.word	0x00000000


	//----- nvinfo : EIATTR_FRAME_SIZE
	.align		4
.L_6:
        /*0018*/ 	.byte	0x04, 0x11
        /*001a*/ 	.short	(.L_8 - .L_7)
	.align		4
.L_7:
        /*001c*/ 	.word	index@($__internal_1_$__cuda_sm10x_tcgen05_guardrail_trap_phase_invalid_during_alloc)
        /*0020*/ 	.word	0x00000000


	//----- nvinfo : EIATTR_FRAME_SIZE
	.align		4
.L_8:
        /*0024*/ 	.byte	0x04, 0x11
        /*0026*/ 	.short	(.L_10 - .L_9)
	.align		4
.L_9:
        /*0028*/ 	.word	index@($__internal_0_$__cuda_sm10x_tcgen05_guardrail_trap_col_being_dealloced_not_returned_by_alloc)
        /*002c*/ 	.word	0x00000000


	//----- nvinfo : EIATTR_FRAME_SIZE
	.align		4
.L_10:
        /*0030*/ 	.byte	0x04, 0x11
        /*0032*/ 	.short	(.L_12 - .L_11)
	.align		4
.L_11:
        /*0034*/ 	.word	index@(kernel_cutlass_kernel_flash_attncuteflash_fwd_sm100FlashAttentionForwardSm100_object_at__tensor0000o9611101213_tensor0000o9611101213_tensor0000o9610111213_tensor0000o9611101213_tensorptrf_0)
        /*0038*/ 	.word	0x00000000


	//----- nvinfo : EIATTR_MIN_STACK_SIZE
	.align		4
.L_12:
        /*003c*/ 	.byte	0x04, 0x12
        /*003e*/ 	.short	(.L_14 - .L_13)
	.align		4
.L_13:
        /*0040*/ 	.word	index@(kernel_cutlass_kernel_flash_attncuteflash_fwd_sm100FlashAttentionForwardSm100_object_at__tensor0000o9611101213_tensor0000o9611101213_tensor0000o9610111213_tensor0000o9611101213_tensorptrf_0)
        /*0044*/ 	.word	0x00000000
.L_14:


//--------------------- .nv.info.kernel_cutlass_kernel_flash_attncuteflash_fwd_sm100FlashAttentionForwardSm100_object_at__tensor0000o9611101213_tensor0000o9611101213_tensor0000o9610111213_tensor0000o9611101213_tensorptrf_0 --------------------------
	.section	.nv.info.kernel_cutlass_kernel_flash_attncuteflash_fwd_sm100FlashAttentionForwardSm100_object_at__tensor0000o9611101213_tensor0000o9611101213_tensor0000o9610111213_tensor0000o9611101213_tensorptrf_0,"",@"SHT_CUDA_INFO"
	.sectionflags	@""
	.align	4


	//----- nvinfo : EIATTR_CUDA_API_VERSION
	.align		4
        /*0000*/ 	.byte	0x04, 0x37
        /*0002*/ 	.short	(.L_16 - .L_15)
.L_15:
        /*0004*/ 	.word	0x00000081


	//----- nvinfo : EIATTR_KPARAM_INFO
	.align		4
.L_16:
        /*0008*/ 	.byte	0x04, 0x17
        /*000a*/ 	.short	(.L_18 - .L_17)
.L_17:
        /*000c*/ 	.word	0x00000000
        /*0010*/ 	.short	0x000f
        /*0012*/ 	.short	0x02a8
        /*0014*/ 	.byte	0x00, 0xf0, 0x11, 0x00


	//----- nvinfo : EIATTR_KPARAM_INFO
	.align		4
.L_18:
        /*0018*/ 	.byte	0x04, 0x17
        /*001a*/ 	.short	(.L_20 - .L_19)
.L_19:
        /*001c*/ 	.word	0x00000000
        /*0020*/ 	.short	0x000e
        /*0022*/ 	.short	0x02a4
        /*0024*/ 	.byte	0x00, 0xf0, 0x11, 0x00


	//----- nvinfo : EIATTR_KPARAM_INFO
	.align		4
.L_20:
        /*0028*/ 	.byte	0x04, 0x17
        /*002a*/ 	.short	(.L_22 - .L_21)
.L_21:
        /*002c*/ 	.word	0x00000000
        /*0030*/ 	.short	0x000d
        /*0032*/ 	.short	0x0298
        /*0034*/ 	.byte	0x00, 0xf0, 0x31, 0x00


	//----- nvinfo : EIATTR_KPARAM_INFO
	.align		4
.L_22:
        /*0038*/ 	.byte	0x04, 0x17
        /*003a*/ 	.short	(.L_24 - .L_23)
.L_23:
        /*003c*/ 	.word	0x00000000
        /*0040*/ 	.short	0x000c
        /*0042*/ 	.short	0x028c
        /*0044*/ 	.byte	0x00, 0xf0, 0x31, 0x00


	//----- nvinfo : EIATTR_KPARAM_INFO
	.align		4
.L_24:
        /*0048*/ 	.byte	0x04, 0x17
        /*004a*/ 	.short	(.L_26 - .L_25)
.L_25:
        /*004c*/ 	.word	0x00000000
        /*0050*/ 	.short	0x000b
        /*0052*/ 	.short	0x0287
        /*0054*/ 	.byte	0x00, 0xf0, 0x0d, 0x00


	//----- nvinfo : EIATTR_KPARAM_INFO
	.align		4
.L_26:
        /*0058*/ 	.byte	0x04, 0x17
        /*005a*/ 	.short	(.L_28 - .L_27)
.L_27:
        /*005c*/ 	.word	0x00000000
        /*0060*/ 	.short	0x000a
        /*0062*/ 	.short	0x0284
        /*0064*/ 	.byte	0x00, 0xf0, 0x0d, 0x00


	//----- nvinfo : EIATTR_KPARAM_INFO
	.align		4
.L_28:
        /*0068*/ 	.byte	0x04, 0x17
        /*006a*/ 	.short	(.L_30 - .L_29)
.L_29:
        /*006c*/ 	.word	0x00000000
        /*0070*/ 	.short	0x0009
        /*0072*/ 	.short	0x0280
        /*0074*/ 	.byte	0x00, 0xf0, 0x11, 0x00


	//----- nvinfo : EIATTR_KPARAM_INFO
	.align		4
.L_30:
        /*0078*/ 	.byte	0x04, 0x17
        /*007a*/ 	.short	(.L_32 - .L_31)
.L_31:
        /*007c*/ 	.word	0x00000000
        /*0080*/ 	.short	0x0008
        /*0082*/ 	.short	0x0200
        /*0084*/ 	.byte	0x00, 0xf0, 0x01, 0x02


	//----- nvinfo : EIATTR_KPARAM_INFO
	.align		4
.L_32:
        /*0088*/ 	.byte	0x04, 0x17
        /*008a*/ 	.short	(.L_34 - .L_33)
.L_33:
        /*008c*/ 	.word	0x00000000
        /*0090*/ 	.short	0x0007
        /*0092*/ 	.short	0x0180
        /*0094*/ 	.byte	0x00, 0xf0, 0x01, 0x02


	//----- nvinfo : EIATTR_KPARAM_INFO
	.align		4
.L_34:
        /*0098*/ 	.byte	0x04, 0x17
        /*009a*/ 	.short	(.L_36 - .L_35)
.L_35:
        /*009c*/ 	.word	0x00000000
        /*00a0*/ 	.short	0x0006
        /*00a2*/ 	.short	0x0100
        /*00a4*/ 	.byte	0x00, 0xf0, 0x01, 0x02


	//----- nvinfo : EIATTR_KPARAM_INFO
	.align		4
.L_36:
        /*00a8*/ 	.byte	0x04, 0x17
        /*00aa*/ 	.short	(.L_38 - .L_37)
.L_37:
        /*00ac*/ 	.word	0x00000000
        /*00b0*/ 	.short	0x0005
        /*00b2*/ 	.short	0x0080
        /*00b4*/ 	.byte	0x00, 0xf0, 0x01, 0x02


	//----- nvinfo : EIATTR_KPARAM_INFO
	.align		4
.L_38:
        /*00b8*/ 	.byte	0x04, 0x17
        /*00ba*/ 	.short	(.L_40 - .L_39)
.L_39:
        /*00bc*/ 	.word	0x00000000
        /*00c0*/ 	.short	0x0004
        /*00c2*/ 	.short	0x0030
        /*00c4*/ 	.byte	0x00, 0xf0, 0xa1, 0x00


	//----- nvinfo : EIATTR_KPARAM_INFO
	.align		4
.L_40:
        /*00c8*/ 	.byte	0x04, 0x17
        /*00ca*/ 	.short	(.L_42 - .L_41)
.L_41:
        /*00cc*/ 	.word	0x00000000
        /*00d0*/ 	.short	0x0003
        /*00d2*/ 	.short	0x0024
        /*00d4*/ 	.byte	0x00, 0xf0, 0x31, 0x00


	//----- nvinfo : EIATTR_KPARAM_INFO
	.align		4
.L_42:
        /*00d8*/ 	.byte	0x04, 0x17
        /*00da*/ 	.short	(.L_44 - .L_43)
.L_43:
        /*00dc*/ 	.word	0x00000000
        /*00e0*/ 	.short	0x0002
        /*00e2*/ 	.short	0x0018
        /*00e4*/ 	.byte	0x00, 0xf0, 0x31, 0x00


	//----- nvinfo : EIATTR_KPARAM_INFO
	.align		4
.L_44:
        /*00e8*/ 	.byte	0x04, 0x17
        /*00ea*/ 	.short	(.L_46 - .L_45)
.L_45:
        /*00ec*/ 	.word	0x00000000
        /*00f0*/ 	.short	0x0001
        /*00f2*/ 	.short	0x000c
        /*00f4*/ 	.byte	0x00, 0xf0, 0x31, 0x00


	//----- nvinfo : EIATTR_KPARAM_INFO
	.align		4
.L_46:
        /*00f8*/ 	.byte	0x04, 0x17
        /*00fa*/ 	.short	(.L_48 - .L_47)
.L_47:
        /*00fc*/ 	.word	0x00000000
        /*0100*/ 	.short	0x0000
        /*0102*/ 	.short	0x0000
        /*0104*/ 	.byte	0x00, 0xf0, 0x31, 0x00


	//----- nvinfo : EIATTR_AT_ENTRY_FRAGMENTS
	.align		4
.L_48:
        /*0108*/ 	.byte	0x04, 0x4f
        /*010a*/ 	.short	(.L_50 - .L_49)


	//   ....[0]....
.L_49:
        /*010c*/ 	.word	0x00000004


	//----- nvinfo : EIATTR_RESERVED_SMEM_USED
	.align		4
.L_50:
        /*0110*/ 	.byte	0x01, 0x41
	.zero		2


	//----- nvinfo : EIATTR_SPARSE_MMA_MASK
	.align		4
        /*0114*/ 	.byte	0x03, 0x50
        /*0116*/ 	.short	0x0000


	//----- nvinfo : EIATTR_TCGEN05_1CTA_USED
	.align		4
        /*0118*/ 	.byte	0x01, 0x51
	.zero		2


	//----- nvinfo : EIATTR_MAXREG_COUNT
	.align		4
        /*011c*/ 	.byte	0x03, 0x1b
        /*011e*/ 	.short	0x0080


	//----- nvinfo : EIATTR_NUM_BARRIERS
	.align		4
        /*0120*/ 	.byte	0x02, 0x4c
        /*0122*/ 	.byte	0x10
	.zero		1


	//----- nvinfo : EIATTR_INT_WARP_WIDE_INSTR_OFFSETS
	.align		4
        /*0124*/ 	.byte	0x04, 0x31
        /*0126*/ 	.short	(.L_52 - .L_51)


	//   ....[0]....
.L_51:
        /*0128*/ 	.word	0x000025b0


	//   ....[1]....
        /*012c*/ 	.word	0x000025e0


	//----- nvinfo : EIATTR_COOP_GROUP_MASK_REGIDS
	.align		4
.L_52:
        /*0130*/ 	.byte	0x04, 0x29
        /*0132*/ 	.short	(.L_54 - .L_53)


	//   ....[0]....
.L_53:
        /*0134*/ 	.word	0xffffffff


	//   ....[1]....
        /*0138*/ 	.word	0xffffffff


	//   ....[2]....
        /*013c*/ 	.word	0xffffffff


	//   ....[3]....
        /*0140*/ 	.word	0xffffffff


	//   ....[4]....
        /*0144*/ 	.word	0xffffffff


	//   ....[5]....
        /*0148*/ 	.word	0xffffffff


	//   ....[6]....
        /*014c*/ 	.word	0xffffffff


	//   ....[7]....
        /*0150*/ 	.word	0xffffffff


	//----- nvinfo : EIATTR_COOP_GROUP_INSTR_OFFSETS
	.align		4
.L_54:
        /*0154*/ 	.byte	0x04, 0x28
        /*0156*/ 	.short	(.L_56 - .L_55)


	//   ....[0]....
.L_55:
        /*0158*/ 	.word	0x00000c80


	//   ....[1]....
        /*015c*/ 	.word	0x00000f40


	//   ....[2]....
        /*0160*/ 	.word	0x00001080


	//   ....[3]....
        /*0164*/ 	.word	0x000024c0


	//   ....[4]....
        /*0168*/ 	.word	0x00002690


	//   ....[5]....
        /*016c*/ 	.word	0x000063d0


	//   ....[6]....
        /*0170*/ 	.word	0x00007f30


	//   ....[7]....
        /*0174*/ 	.word	0x00008a70


	//----- nvinfo : EIATTR_REG_RECONFIG
	.align		4
.L_56:
        /*0178*/ 	.byte	0x01, 0x54
	.zero		2


	//----- nvinfo : EIATTR_VRC_CTA_INIT_COUNT
	.align		4
        /*017c*/ 	.byte	0x02, 0x4a
        /*017e*/ 	.byte	0x80
	.zero		1


	//----- nvinfo : EIATTR_MBARRIER_INSTR_OFFSETS
	.align		4
        /*0180*/ 	.byte	0x04, 0x39
        /*0182*/ 	.short	(.L_58 - .L_57)


	//   ....[0]....
.L_57:
        /*0184*/ 	.word	0x000002b0
        /*0188*/ 	.word	0x000000ff
        /*018c*/ 	.word	0x00000000
        /*0190*/ 	.short	0x0100
        /*0192*/ 	.byte	0x04
	.zero		1


	//   ....[1]....
        /*0194*/ 	.word	0x000002c0
        /*0198*/ 	.word	0x000000ff
        /*019c*/ 	.word	0x00000008
        /*01a0*/ 	.short	0x0100
        /*01a2*/ 	.byte	0x04
	.zero		1


	//   ....[2]....
        /*01a4*/ 	.word	0x000002d0
        /*01a8*/ 	.word	0x000000ff
        /*01ac*/ 	.word	0x00000010
        /*01b0*/ 	.short	0x0100
        /*01b2*/ 	.byte	0x04
	.zero		1


	//   ....[3]....
        /*01b4*/ 	.word	0x000002e0
        /*01b8*/ 	.word	0x000000ff
        /*01bc*/ 	.word	0x00000018
        /*01c0*/ 	.short	0x0100
        /*01c2*/ 	.byte	0x04
	.zero		1


	//   ....[4]....
        /*01c4*/ 	.word	0x000002f0
        /*01c8*/ 	.word	0x000000ff
        /*01cc*/ 	.word	0x00000020
        /*01d0*/ 	.short	0x0100
        /*01d2*/ 	.byte	0x04
	.zero		1


	//   ....[5]....
        /*01d4*/ 	.word	0x00000300
        /*01d8*/ 	.word	0x000000ff
        /*01dc*/ 	.word	0x00000028
        /*01e0*/ 	.short	0x0100
        /*01e2*/ 	.byte	0x04
	.zero		1


	//   ....[6]....
        /*01e4*/ 	.word	0x00000310
        /*01e8*/ 	.word	0x000000ff
        /*01ec*/ 	.word	0x00000030
        /*01f0*/ 	.short	0x0100
        /*01f2*/ 	.byte	0x04
	.zero		1


	//   ....[7]....
        /*01f4*/ 	.word	0x00000320
        /*01f8*/ 	.word	0x000000ff
        /*01fc*/ 	.word	0x00000038
        /*0200*/ 	.short	0x0100
        /*0202*/ 	.byte	0x04
	.zero		1


	//   ....[8]....
        /*0204*/ 	.word	0x00000330
        /*0208*/ 	.word	0x000000ff
        /*020c*/ 	.word	0x00000040
        /*0210*/ 	.short	0x0100
        /*0212*/ 	.byte	0x04
	.zero		1


	//   ....[9]....
        /*0214*/ 	.word	0x00000340
        /*0218*/ 	.word	0x000000ff
        /*021c*/ 	.word	0x00000048
        /*0220*/ 	.short	0x0100
        /*0222*/ 	.byte	0x04
	.zero		1


	//   ....[10]....
        /*0224*/ 	.word	0x00000350
        /*0228*/ 	.word	0x000000ff
        /*022c*/ 	.word	0x00000050
        /*0230*/ 	.short	0x0100
        /*0232*/ 	.byte	0x04
	.zero		1


	//   ....[11]....
        /*0234*/ 	.word	0x00000360
        /*0238*/ 	.word	0x000000ff
        /*023c*/ 	.word	0x00000058
        /*0240*/ 	.short	0x0100
        /*0242*/ 	.byte	0x04
	.zero		1


	//   ....[12]....
        /*0244*/ 	.word	0x00000370
        /*0248*/ 	.word	0x000000ff
        /*024c*/ 	.word	0x00000060
        /*0250*/ 	.short	0x0100
        /*0252*/ 	.byte	0x04
	.zero		1


	//   ....[13]....
        /*0254*/ 	.word	0x00000380
        /*0258*/ 	.word	0x000000ff
        /*025c*/ 	.word	0x00000068
        /*0260*/ 	.short	0x0100
        /*0262*/ 	.byte	0x04
	.zero		1


	//   ....[14]....
        /*0264*/ 	.word	0x00000390
        /*0268*/ 	.word	0x000000ff
        /*026c*/ 	.word	0x00000070
        /*0270*/ 	.short	0x0100
        /*0272*/ 	.byte	0x04
	.zero		1


	//   ....[15]....
        /*0274*/ 	.word	0x000003a0
        /*0278*/ 	.word	0x000000ff
        /*027c*/ 	.word	0x00000078
        /*0280*/ 	.short	0x0100
        /*0282*/ 	.byte	0x04
	.zero		1


	//   ....[16]....
        /*0284*/ 	.word	0x000003b0
        /*0288*/ 	.word	0x000000ff
        /*028c*/ 	.word	0x00000080
        /*0290*/ 	.short	0x0100
        /*0292*/ 	.byte	0x04
	.zero		1


	//   ....[17]....
        /*0294*/ 	.word	0x000003c0
        /*0298*/ 	.word	0x000000ff
        /*029c*/ 	.word	0x00000088
        /*02a0*/ 	.short	0x0100
        /*02a2*/ 	.byte	0x04
	.zero		1


	//   ....[18]....
        /*02a4*/ 	.word	0x000003d0
        /*02a8*/ 	.word	0x000000ff
        /*02ac*/ 	.word	0x00000090
        /*02b0*/ 	.short	0x0100
        /*02b2*/ 	.byte	0x04
	.zero		1


	//   ....[19]....
        /*02b4*/ 	.word	0x000003e0
        /*02b8*/ 	.word	0x000000ff
        /*02bc*/ 	.word	0x00000098
        /*02c0*/ 	.short	0x0100
        /*02c2*/ 	.byte	0x04
	.zero		1


	//   ....[20]....
        /*02c4*/ 	.word	0x000003f0
        /*02c8*/ 	.word	0x000000ff
        /*02cc*/ 	.word	0x000000a0
        /*02d0*/ 	.short	0x0100
        /*02d2*/ 	.byte	0x04
	.zero		1


	//   ....[21]....
        /*02d4*/ 	.word	0x00000400
        /*02d8*/ 	.word	0x000000ff
        /*02dc*/ 	.word	0x000000a8
        /*02e0*/ 	.short	0x0100
        /*02e2*/ 	.byte	0x04
	.zero		1


	//   ....[22]....
        /*02e4*/ 	.word	0x00000410
        /*02e8*/ 	.word	0x000000ff
        /*02ec*/ 	.word	0x000000b0
        /*02f0*/ 	.short	0x0100
        /*02f2*/ 	.byte	0x04
	.zero		1


	//   ....[23]....
        /*02f4*/ 	.word	0x00000420
        /*02f8*/ 	.word	0x000000ff
        /*02fc*/ 	.word	0x000000b8
        /*0300*/ 	.short	0x0100
        /*0302*/ 	.byte	0x04
	.zero		1


	//   ....[24]....
        /*0304*/ 	.word	0x00000430
        /*0308*/ 	.word	0x000000ff
        /*030c*/ 	.word	0x000000c0
        /*0310*/ 	.short	0x0100
        /*0312*/ 	.byte	0x04
	.zero		1


	//   ....[25]....
        /*0314*/ 	.word	0x00000440
        /*0318*/ 	.word	0x000000ff
        /*031c*/ 	.word	0x000000c8
        /*0320*/ 	.short	0x0100
        /*0322*/ 	.byte	0x04
	.zero		1


	//   ....[26]....
        /*0324*/ 	.word	0x000009f0
        /*0328*/ 	.word	0x000000ff
        /*032c*/ 	.word	0x000000c0
        /*0330*/ 	.short	0x010a
        /*0332*/ 	.byte	0x0d
	.zero		1


	//   ....[27]....
        /*0334*/ 	.word	0x00000ba0
        /*0338*/ 	.word	0x000000ff
        /*033c*/ 	.word	0x000000c8
        /*0340*/ 	.short	0x0101
        /*0342*/ 	.byte	0x0d
	.zero		1


	//   ....[28]....
        /*0344*/ 	.word	0x00001460
        /*0348*/ 	.word	0x000000ff
        /*034c*/ 	.word	0x00000000
        /*0350*/ 	.short	0x010a
        /*0352*/ 	.byte	0x04
	.zero		1


	//   ....[29]....
        /*0354*/ 	.word	0x000014a0
        /*0358*/ 	.word	0x000000ff
        /*035c*/ 	.word	0x00000010
        /*0360*/ 	.short	0x010a
        /*0362*/ 	.byte	0x0e
	.zero		1


	//   ....[30]....
        /*0364*/ 	.word	0x000017f0
        /*0368*/ 	.word	0x000000ff
        /*036c*/ 	.word	0x00000010
        /*0370*/ 	.short	0x010a
        /*0372*/ 	.byte	0x12
	.zero		1


	//   ....[31]....
        /*0374*/ 	.word	0x00001810
        /*0378*/ 	.word	0x000000ff
        /*037c*/ 	.word	0x00000088
        /*0380*/ 	.short	0x010a
        /*0382*/ 	.byte	0x04
	.zero		1


	//   ....[32]....
        /*0384*/ 	.word	0x00001aa0
        /*0388*/ 	.word	0x000000ff
        /*038c*/ 	.word	0x00000090
        /*0390*/ 	.short	0x010a
        /*0392*/ 	.byte	0x04
	.zero		1


	//   ....[33]....
        /*0394*/ 	.word	0x00001c10
        /*0398*/ 	.word	0x000000ff
        /*039c*/ 	.word	0x00000010
        /*03a0*/ 	.short	0x010a
        /*03a2*/ 	.byte	0x15
	.zero		1


	//   ....[34]....
        /*03a4*/ 	.word	0x00001ef0
        /*03a8*/ 	.word	0x000000ff
        /*03ac*/ 	.word	0x00000010
        /*03b0*/ 	.short	0x010a
        /*03b2*/ 	.byte	0x07
	.zero		1


	//   ....[35]....
        /*03b4*/ 	.word	0x00001f50
        /*03b8*/ 	.word	0x000000ff
        /*03bc*/ 	.word	0x00000088
        /*03c0*/ 	.short	0x010a
        /*03c2*/ 	.byte	0x04
	.zero		1


	//   ....[36]....
        /*03c4*/ 	.word	0x000021d0
        /*03c8*/ 	.word	0x000000ff
        /*03cc*/ 	.word	0x00000090
        /*03d0*/ 	.short	0x010a
        /*03d2*/ 	.byte	0x04
	.zero		1


	//   ....[37]....
        /*03d4*/ 	.word	0x00002af0
        /*03d8*/ 	.word	0x000000ff
        /*03dc*/ 	.word	0x00000048
        /*03e0*/ 	.short	0x010a
        /*03e2*/ 	.byte	0x11
	.zero		1


	//   ....[38]....
        /*03e4*/ 	.word	0x00002cf0
        /*03e8*/ 	.word	0x000000ff
        /*03ec*/ 	.word	0x00000008
        /*03f0*/ 	.short	0x010a
        /*03f2*/ 	.byte	0x09
	.zero		1


	//   ....[39]....
        /*03f4*/ 	.word	0x00002fb0
        /*03f8*/ 	.word	0x000000ff
        /*03fc*/ 	.word	0x00000048
        /*0400*/ 	.short	0x010a
        /*0402*/ 	.byte	0x04
	.zero		1


	//   ....[40]....
        /*0404*/ 	.word	0x000033a0
        /*0408*/ 	.word	0x000000ff
        /*040c*/ 	.word	0x00000048
        /*0410*/ 	.short	0x010a
        /*0412*/ 	.byte	0x04
	.zero		1


	//   ....[41]....
        /*0414*/ 	.word	0x00003580
        /*0418*/ 	.word	0x000000ff
        /*041c*/ 	.word	0x00000048
        /*0420*/ 	.short	0x010a
        /*0422*/ 	.byte	0x04
	.zero		1


	//   ....[42]....
        /*0424*/ 	.word	0x00003b10
        /*0428*/ 	.word	0x000000ff
        /*042c*/ 	.word	0x00000048
        /*0430*/ 	.short	0x010a
        /*0432*/ 	.byte	0x04
	.zero		1


	//   ....[43]....
        /*0434*/ 	.word	0x00003b70
        /*0438*/ 	.word	0x000000ff
        /*043c*/ 	.word	0x00000008
        /*0440*/ 	.short	0x010a
        /*0442*/ 	.byte	0x05
	.zero		1


	//   ....[44]....
        /*0444*/ 	.word	0x00003ed0
        /*0448*/ 	.word	0x000000ff
        /*044c*/ 	.word	0x000000b8
        /*0450*/ 	.short	0x010a
        /*0452*/ 	.byte	0x06
	.zero		1


	//   ....[45]....
        /*0454*/ 	.word	0x00003ef0
        /*0458*/ 	.word	0x000000ff
        /*045c*/ 	.word	0x00000080
        /*0460*/ 	.short	0x010a
        /*0462*/ 	.byte	0x06
	.zero		1


	//   ....[46]....
        /*0464*/ 	.word	0x00005fb0
        /*0468*/ 	.word	0x000000ff
        /*046c*/ 	.word	0x00000088
        /*0470*/ 	.short	0x0101
        /*0472*/ 	.byte	0x06
	.zero		1


	//   ....[47]....
        /*0474*/ 	.word	0x000063e0
        /*0478*/ 	.word	0x000000ff
        /*047c*/ 	.word	0x00000090
        /*0480*/ 	.short	0x0101
        /*0482*/ 	.byte	0x06
	.zero		1


	//   ....[48]....
        /*0484*/ 	.word	0x00006410
        /*0488*/ 	.word	0x000000ff
        /*048c*/ 	.word	0x000000b8
        /*0490*/ 	.short	0x010a
        /*0492*/ 	.byte	0x06
	.zero		1


	//   ....[49]....
        /*0494*/ 	.word	0x000064b0
        /*0498*/ 	.word	0x000000ff
        /*049c*/ 	.word	0x00000080
        /*04a0*/ 	.short	0x010a
        /*04a2*/ 	.byte	0x06
	.zero		1


	//   ....[50]....
        /*04a4*/ 	.word	0x00007c30
        /*04a8*/ 	.word	0x000000ff
        /*04ac*/ 	.word	0x00000088
        /*04b0*/ 	.short	0x0101
        /*04b2*/ 	.byte	0x06
	.zero		1


	//   ....[51]....
        /*04b4*/ 	.word	0x00007f40
        /*04b8*/ 	.word	0x000000ff
        /*04bc*/ 	.word	0x00000090
        /*04c0*/ 	.short	0x0101
        /*04c2*/ 	.byte	0x06
	.zero		1


	//   ....[52]....
        /*04c4*/ 	.word	0x00007f50
        /*04c8*/ 	.word	0x000000ff
        /*04cc*/ 	.word	0x000000b8
        /*04d0*/ 	.short	0x010a
        /*04d2*/ 	.byte	0x06
	.zero		1


	//   ....[53]....
        /*04d4*/ 	.word	0x000084f0
        /*04d8*/ 	.word	0x00000003
        /*04dc*/ 	.word	0x000000b8
        /*04e0*/ 	.short	0x010a
        /*04e2*/ 	.byte	0xff
	.zero		1


	//   ....[54]....
        /*04e4*/ 	.word	0x00008770
        /*04e8*/ 	.word	0x00000002
        /*04ec*/ 	.word	0x00000088
        /*04f0*/ 	.short	0x0101
        /*04f2*/ 	.byte	0xff
	.zero		1


	//   ....[55]....
        /*04f4*/ 	.word	0x00008a10
        /*04f8*/ 	.word	0x00000002
        /*04fc*/ 	.word	0x000000b8
        /*0500*/ 	.short	0x0101
        /*0502*/ 	.byte	0xff
	.zero		1


	//   ....[56]....
        /*0504*/ 	.word	0x00008e90
        /*0508*/ 	.word	0x00000002
        /*050c*/ 	.word	0x00000088
        /*0510*/ 	.short	0x0101
        /*0512*/ 	.byte	0xff
	.zero		1


	//   ....[57]....
        /*0514*/ 	.word	0x00008ec0
        /*0518*/ 	.word	0x00000002
        /*051c*/ 	.word	0x000000b8
        /*0520*/ 	.short	0x0101
        /*0522*/ 	.byte	0xff
	.zero		1


	//   ....[58]....
        /*0524*/ 	.word	0x00008f30
        /*0528*/ 	.word	0x00000002
        /*052c*/ 	.word	0x000000b8
        /*0530*/ 	.short	0x0101
        /*0532*/ 	.byte	0xff
	.zero		1


	//   ....[59]....
        /*0534*/ 	.word	0x00008f40
        /*0538*/ 	.word	0x00000002
        /*053c*/ 	.word	0x000000a0
        /*0540*/ 	.short	0x010a
        /*0542*/ 	.byte	0xff
	.zero		1


	//   ....[60]....
        /*0544*/ 	.word	0x00008f60
        /*0548*/ 	.word	0x00000002
        /*054c*/ 	.word	0x000000c8
        /*0550*/ 	.short	0x010a
        /*0552*/ 	.byte	0xff
	.zero		1


	//   ....[61]....
        /*0554*/ 	.word	0x000097b0
        /*0558*/ 	.word	0x00000002
        /*055c*/ 	.word	0x00000088
        /*0560*/ 	.short	0x0101
        /*0562*/ 	.byte	0xff
	.zero		1


	//   ....[62]....
        /*0564*/ 	.word	0x000097c0
        /*0568*/ 	.word	0x00000002
        /*056c*/ 	.word	0x000000c0
        /*0570*/ 	.short	0x0101
        /*0572*/ 	.byte	0xff
	.zero		1


	//   ....[63]....
        /*0574*/ 	.word	0x00009ac0
        /*0578*/ 	.word	0x00000002
        /*057c*/ 	.word	0x000000c8
        /*0580*/ 	.short	0x010a
        /*0582*/ 	.byte	0xff
	.zero		1


	//   ....[64]....
        /*0584*/ 	.word	0x00009b20
        /*0588*/ 	.word	0x00000002
        /*058c*/ 	.word	0x000000c0
        /*0590*/ 	.short	0x010a
        /*0592*/ 	.byte	0xff
	.zero		1


	//   ....[65]....
        /*0594*/ 	.word	0x00009b90
        /*0598*/ 	.word	0x00000002
        /*059c*/ 	.word	0x00000000
        /*05a0*/ 	.short	0x010a
        /*05a2*/ 	.byte	0xff
	.zero		1


	//   ....[66]....
        /*05a4*/ 	.word	0x00009c00
        /*05a8*/ 	.word	0x00000002
        /*05ac*/ 	.word	0x00000010
        /*05b0*/ 	.short	0x010a
        /*05b2*/ 	.byte	0xff
	.zero		1


	//   ....[67]....
        /*05b4*/ 	.word	0x00009c70
        /*05b8*/ 	.word	0x00000008
        /*05bc*/ 	.word	0x00000010
        /*05c0*/ 	.short	0x010a
        /*05c2*/ 	.byte	0xff
	.zero		1


	//   ....[68]....
        /*05c4*/ 	.word	0x00009ce0
        /*05c8*/ 	.word	0x0000000f
        /*05cc*/ 	.word	0x00000088
        /*05d0*/ 	.short	0x010a
        /*05d2*/ 	.byte	0xff
	.zero		1


	//   ....[69]....
        /*05d4*/ 	.word	0x00009d50
        /*05d8*/ 	.word	0x0000000a
        /*05dc*/ 	.word	0x00000090
        /*05e0*/ 	.short	0x010a
        /*05e2*/ 	.byte	0xff
	.zero		1


	//   ....[70]....
        /*05e4*/ 	.word	0x00009dc0
        /*05e8*/ 	.word	0x00000008
        /*05ec*/ 	.word	0x00000010
        /*05f0*/ 	.short	0x010a
        /*05f2*/ 	.byte	0xff
	.zero		1


	//   ....[71]....
        /*05f4*/ 	.word	0x00009e30
        /*05f8*/ 	.word	0x00000002
        /*05fc*/ 	.word	0x00000010
        /*0600*/ 	.short	0x010a
        /*0602*/ 	.byte	0xff
	.zero		1


	//   ....[72]....
        /*0604*/ 	.word	0x00009eb0
        /*0608*/ 	.word	0x00000004
        /*060c*/ 	.word	0x00000088
        /*0610*/ 	.short	0x010a
        /*0612*/ 	.byte	0xff
	.zero		1


	//   ....[73]....
        /*0614*/ 	.word	0x00009f20
        /*0618*/ 	.word	0x00000002
        /*061c*/ 	.word	0x00000090
        /*0620*/ 	.short	0x010a
        /*0622*/ 	.byte	0xff
	.zero		1


	//   ....[74]....
        /*0624*/ 	.word	0x00009f90
        /*0628*/ 	.word	0x00000002
        /*062c*/ 	.word	0x00000048
        /*0630*/ 	.short	0x010a
        /*0632*/ 	.byte	0xff
	.zero		1


	//   ....[75]....
        /*0634*/ 	.word	0x0000a000
        /*0638*/ 	.word	0x00000002
        /*063c*/ 	.word	0x00000008
        /*0640*/ 	.short	0x010a
        /*0642*/ 	.byte	0xff
	.zero		1


	//   ....[76]....
        /*0644*/ 	.word	0x0000a070
        /*0648*/ 	.word	0x00000002
        /*064c*/ 	.word	0x00000048
        /*0650*/ 	.short	0x010a
        /*0652*/ 	.byte	0xff
	.zero		1


	//   ....[77]....
        /*0654*/ 	.word	0x0000a0e0
        /*0658*/ 	.word	0x00000002
        /*065c*/ 	.word	0x00000048
        /*0660*/ 	.short	0x010a
        /*0662*/ 	.byte	0xff
	.zero		1


	//   ....[78]....
        /*0664*/ 	.word	0x0000a150
        /*0668*/ 	.word	0x00000002
        /*066c*/ 	.word	0x00000048
        /*0670*/ 	.short	0x010a
        /*0672*/ 	.byte	0xff
	.zero		1


	//   ....[79]....
        /*0674*/ 	.word	0x0000a1c0
        /*0678*/ 	.word	0x00000002
        /*067c*/ 	.word	0x00000048
        /*0680*/ 	.short	0x010a
        /*0682*/ 	.byte	0xff
	.zero		1


	//   ....[80]....
        /*0684*/ 	.word	0x0000a230
        /*0688*/ 	.word	0x00000002
        /*068c*/ 	.word	0x00000008
        /*0690*/ 	.short	0x010a
        /*0692*/ 	.byte	0xff
	.zero		1


	//   ....[81]....
        /*0694*/ 	.word	0x0000a2a0
        /*0698*/ 	.word	0x00000002
        /*069c*/ 	.word	0x000000b8
        /*06a0*/ 	.short	0x010a
        /*06a2*/ 	.byte	0xff
	.zero		1


	//   ....[82]....
        /*06a4*/ 	.word	0x0000a310
        /*06a8*/ 	.word	0x00000004
        /*06ac*/ 	.word	0x00000080
        /*06b0*/ 	.short	0x010a
        /*06b2*/ 	.byte	0xff
	.zero		1


	//   ....[83]....
        /*06b4*/ 	.word	0x0000a380
        /*06b8*/ 	.word	0x00000004
        /*06bc*/ 	.word	0x000000b8
        /*06c0*/ 	.short	0x010a
        /*06c2*/ 	.byte	0xff
	.zero		1


	//   ....[84]....
        /*06c4*/ 	.word	0x0000a3f0
        /*06c8*/ 	.word	0x00000004
        /*06cc*/ 	.word	0x00000080
        /*06d0*/ 	.short	0x010a
        /*06d2*/ 	.byte	0xff
	.zero		1


	//   ....[85]....
        /*06d4*/ 	.word	0x0000a460
        /*06d8*/ 	.word	0x00000004
        /*06dc*/ 	.word	0x000000b8
        /*06e0*/ 	.short	0x010a
        /*06e2*/ 	.byte	0xff
	.zero		1


	//   ....[86]....
        /*06e4*/ 	.word	0x0000a4c0
        /*06e8*/ 	.word	0x00000003
        /*06ec*/ 	.word	0x000000b8
        /*06f0*/ 	.short	0x010a
        /*06f2*/ 	.byte	0xff
	.zero		1


	//   ....[87]....
        /*06f4*/ 	.word	0x0000a520
        /*06f8*/ 	.word	0x00000002
        /*06fc*/ 	.word	0x000000a0
        /*0700*/ 	.short	0x010a
        /*0702*/ 	.byte	0xff
	.zero		1


	//   ....[88]....
        /*0704*/ 	.word	0x0000a580
        /*0708*/ 	.word	0x00000002
        /*070c*/ 	.word	0x000000c8
        /*0710*/ 	.short	0x010a
        /*0712*/ 	.byte	0xff
	.zero		1


	//   ....[89]....
        /*0714*/ 	.word	0x0000a5e0
        /*0718*/ 	.word	0x00000002
        /*071c*/ 	.word	0x000000c8
        /*0720*/ 	.short	0x010a
        /*0722*/ 	.byte	0xff
	.zero		1


	//----- nvinfo : EIATTR_NUM_MBARRIERS
	.align		4
.L_58:
        /*0724*/ 	.byte	0x03, 0x38
        /*0726*/ 	.short	0x001a


	//----- nvinfo : EIATTR_EXIT_INSTR_OFFSETS
	.align		4
        /*0728*/ 	.byte	0x04, 0x1c
        /*072a*/ 	.short	(.L_60 - .L_59)


	//   ....[0]....
.L_59:
        /*072c*/ 	.word	0x00008540


	//   ....[1]....
        /*0730*/ 	.word	0x00009af0


	//----- nvinfo : EIATTR_INDIRECT_BRANCH_TARGETS
	.align		4
.L_60:
        /*0734*/ 	.byte	0x04, 0x34
        /*0736*/ 	.short	(.L_62 - .L_61)


	//   ....[0]....
.L_61:
        /*0738*/ 	.word	.L_x_114@srel
        /*073c*/ 	.short	0x0
        /*073e*/ 	.short	0x0
        /*0740*/ 	.word	0x3
        /*0744*/ 	.word	.L_x_115@srel
        /*0748*/ 	.word	.L_x_116@srel
        /*074c*/ 	.word	.L_x_5@srel


	//   ....[1]....
        /*0750*/ 	.word	.L_x_118@srel
        /*0754*/ 	.short	0x0
        /*0756*/ 	.short	0x0
        /*0758*/ 	.word	0x3
        /*075c*/ 	.word	.L_x_119@srel
        /*0760*/ 	.word	.L_x_120@srel
        /*0764*/ 	.word	.L_x_5@srel


	//   ....[2]....
        /*0768*/ 	.word	.L_x_122@srel
        /*076c*/ 	.short	0x0
        /*076e*/ 	.short	0x0
        /*0770*/ 	.word	0x3
        /*0774*/ 	.word	.L_x_123@srel
        /*0778*/ 	.word	.L_x_124@srel
        /*077c*/ 	.word	.L_x_5@srel


	//----- nvinfo : EIATTR_REQNTID
	.align		4
.L_62:
        /*0780*/ 	.byte	0x04, 0x10
        /*0782*/ 	.short	(.L_64 - .L_63)
.L_63:
        /*0784*/ 	.word	0x00000200
        /*0788*/ 	.word	0x00000001
        /*078c*/ 	.word	0x00000001


	//----- nvinfo : EIATTR_CRS_STACK_SIZE
	.align		4
.L_64:
        /*0790*/ 	.byte	0x04, 0x1e
        /*0792*/ 	.short	(.L_66 - .L_65)
.L_65:
        /*0794*/ 	.word	0x00000000


	//----- nvinfo : EIATTR_CBANK_PARAM_SIZE
	.align		4
.L_66:
        /*0798*/ 	.byte	0x03, 0x19
        /*079a*/ 	.short	0x02ac


	//----- nvinfo : EIATTR_PARAM_CBANK
	.align		4
        /*079c*/ 	.byte	0x04, 0x0a
        /*079e*/ 	.short	(.L_68 - .L_67)
	.align		4
.L_67:
        /*07a0*/ 	.word	index@(.nv.constant0.kernel_cutlass_kernel_flash_attncuteflash_fwd_sm100FlashAttentionForwardSm100_object_at__tensor0000o9611101213_tensor0000o9611101213_tensor0000o9610111213_tensor0000o9611101213_tensorptrf_0)
        /*07a4*/ 	.short	0x0380
        /*07a6*/ 	.short	0x02ac


	//----- nvinfo : EIATTR_SW_WAR
	.align		4
.L_68:
        /*07a8*/ 	.byte	0x04, 0x36
        /*07aa*/ 	.short	(.L_70 - .L_69)
.L_69:
        /*07ac*/ 	.word	0x00000008
.L_70:


//--------------------- .nv.compat                --------------------------
	.section	.nv.compat,"",@"SHT_CUDA_COMPAT_INFO"
	.align	4
        /*0000*/ 	.byte	0x02, 0x02, 0x02, 0x00, 0x02, 0x05, 0x05, 0x00, 0x02, 0x03, 0x01, 0x00, 0x02, 0x06, 0x01, 0x00


//--------------------- .nv.callgraph             --------------------------
	.section	.nv.callgraph,"",@"SHT_CUDA_CALLGRAPH"
	.align	4
	.sectionentsize	8
	.align		4
        /*0000*/ 	.word	0x00000000
	.align		4
        /*0004*/ 	.word	0xffffffff
	.align		4
        /*0008*/ 	.word	0x00000000
	.align		4
        /*000c*/ 	.word	0xfffffffe
	.align		4
        /*0010*/ 	.word	0x00000000
	.align		4
        /*0014*/ 	.word	0xfffffffd
	.align		4
        /*0018*/ 	.word	0x00000000
	.align		4
        /*001c*/ 	.word	0xfffffffc


//--------------------- .nv.constant2.kernel_cutlass_kernel_flash_attncuteflash_fwd_sm100FlashAttentionForwardSm100_object_at__tensor0000o9611101213_tensor0000o9611101213_tensor0000o9610111213_tensor0000o9611101213_tensorptrf_0 --------------------------
	.section	.nv.constant2.kernel_cutlass_kernel_flash_attncuteflash_fwd_sm100FlashAttentionForwardSm100_object_at__tensor0000o9611101213_tensor0000o9611101213_tensor0000o9610111213_tensor0000o9611101213_tensorptrf_0,"a",@progbits
	.sectionflags	@""
	.align	4
.nv.constant2.kernel_cutlass_kernel_flash_attncuteflash_fwd_sm100FlashAttentionForwardSm100_object_at__tensor0000o9611101213_tensor0000o9611101213_tensor0000o9610111213_tensor0000o9611101213_tensorptrf_0:
        /*0000*/ 	.byte	0x50, 0x05, 0x00, 0x00, 0x20, 0x05, 0x00, 0x00, 0xc0, 0x3b, 0x00, 0x00, 0x10, 0x06, 0x00, 0x00
        /*0010*/ 	.byte	0xe0, 0x05, 0x00, 0x00, 0xc0, 0x3b, 0x00, 0x00, 0x50, 0x0c, 0x00, 0x00, 0xc0, 0x06, 0x00, 0x00
        /*0020*/ 	.byte	0xc0, 0x3b, 0x00, 0x00


//--------------------- .text.kernel_cutlass_kernel_flash_attncuteflash_fwd_sm100FlashAttentionForwardSm100_object_at__tensor0000o9611101213_tensor0000o9611101213_tensor0000o9610111213_tensor0000o9611101213_tensorptrf_0 --------------------------
	.section	.text.kernel_cutlass_kernel_flash_attncuteflash_fwd_sm100FlashAttentionForwardSm100_object_at__tensor0000o9611101213_tensor0000o9611101213_tensor0000o9610111213_tensor0000o9611101213_tensorptrf_0,"ax",@progbits
	.align	128
        .global         kernel_cutlass_kernel_flash_attncuteflash_fwd_sm100FlashAttentionForwardSm100_object_at__tensor0000o9611101213_tensor0000o9611101213_tensor0000o9610111213_tensor0000o9611101213_tensorptrf_0
        .type           kernel_cutlass_kernel_flash_attncuteflash_fwd_sm100FlashAttentionForwardSm100_object_at__tensor0000o9611101213_tensor0000o9611101213_tensor0000o9610111213_tensor0000o9611101213_tensorptrf_0,@function
        .size           kernel_cutlass_kernel_flash_attncuteflash_fwd_sm100FlashAttentionForwardSm100_object_at__tensor0000o9611101213_tensor0000o9611101213_tensor0000o9610111213_tensor0000o9611101213_tensorptrf_0,(.L_x_128 - kernel_cutlass_kernel_flash_attncuteflash_fwd_sm100FlashAttentionForwardSm100_object_at__tensor0000o9611101213_tensor0000o9611101213_tensor0000o9610111213_tensor0000o9611101213_tensorptrf_0)
        .other          kernel_cutlass_kernel_flash_attncuteflash_fwd_sm100FlashAttentionForwardSm100_object_at__tensor0000o9611101213_tensor0000o9611101213_tensor0000o9610111213_tensor0000o9611101213_tensorptrf_0,@"STO_CUDA_ENTRY STV_DEFAULT"
kernel_cutlass_kernel_flash_attncuteflash_fwd_sm100FlashAttentionForwardSm100_object_at__tensor0000o9611101213_tensor0000o9611101213_tensor0000o9610111213_tensor0000o9611101213_tensorptrf_0:
.text.kernel_cutlass_kernel_flash_attncuteflash_fwd_sm100FlashAttentionForwardSm100_object_at__tensor0000o9611101213_tensor0000o9611101213_tensor0000o9610111213_tensor0000o9611101213_tensorptrf_0:
[----:B------:R-:W1:Y:S01]  /*0000*/  LDC R1, c[0x0][0x37c] ;  /* 0x0000df00ff017b82 */ /* 0x000e620000000800 */
[----:B------:R-:W2:Y:S07]  /*0010*/  S2R R0, SR_TID.X ;  /* 0x0000000000007919 */ /* 0x000eae0000002100 */
[----:B------:R-:W3:Y:S01]  /*0020*/  S2UR UR70, SR_CTAID.X ;  /* 0x00000000004679c3 */ /* 0x000ee20000002500 */
[----:B--2---:R-:W-:-:S04]  /*0030*/  SHF.R.U32.HI R0, RZ, 0x5, R0 ;  /* 0x00000005ff007819 */ /* 0x004fc80000011600 */
[----:B------:R-:W-:-:S13]  /*0040*/  ISETP.NE.AND P0, PT, R0, RZ, PT ;  /* 0x000000ff0000720c */ /* 0x000fda0003f05270 */
[----:B-1-3--:R-:W-:Y:S05]  /*0050*/  @P0 BRA `(.L_x_0) ;  /* 0x0000000400000947 */ /* 0x00afea0003800000 */
[----:B------:R-:W1:Y:S01]  /*0060*/  S2UR UR6, SR_CgaCtaId ;  /* 0x00000000000679c3 */ /* 0x000e620000008800 */
[----:B------:R-:W2:Y:S01]  /*0070*/  LDCU.64 UR4, c[0x0][0x348] ;  /* 0x00006900ff0477ac */ /* 0x000ea20008000a00 */
[----:B------:R-:W-:Y:S01]  /*0080*/  UMOV UR7, 0x400 ;  /* 0x0000040000077882 */ /* 0x000fe20000000000 */
[----:B------:R-:W-:Y:S01]  /*0090*/  UMOV UR9, 0x1 ;  /* 0x0000000100097882 */ /* 0x000fe20000000000 */
[----:B------:R-:W-:Y:S01]  /*00a0*/  UMOV UR22, 0x100 ;  /* 0x0000010000167882 */ /* 0x000fe20000000000 */
[----:B------:R-:W-:Y:S01]  /*00b0*/  UMOV UR20, 0x4 ;  /* 0x0000000400147882 */ /* 0x000fe20000000000 */
[----:B------:R-:W-:-:S04]  /*00c0*/  UIADD3 UR22, UPT, UPT, -UR22, 0x100000, URZ ;  /* 0x0010000016167890 */ /* 0x000fc8000fffe1ff */
[----:B------:R-:W-:Y:S02]  /*00d0*/  USHF.L.U32 UR23, UR22, 0xb, URZ ;  /* 0x0000000b16177899 */ /* 0x000fe400080006ff */
[----:B------:R-:W-:Y:S01]  /*00e0*/  USHF.L.U32 UR22, UR22, 0x1, URZ ;  /* 0x0000000116167899 */ /* 0x000fe200080006ff */
[----:B------:R-:W-:Y:S01]  /*00f0*/  UMOV UR16, 0x80 ;  /* 0x0000008000107882 */ /* 0x000fe20000000000 */
[----:B------:R-:W-:-:S04]  /*0100*/  UIADD3 UR20, UPT, UPT, -UR20, 0x100000, URZ ;  /* 0x0010000014147890 */ /* 0x000fc8000fffe1ff */
[----:B------:R-:W-:Y:S02]  /*0110*/  USHF.L.U32 UR21, UR20, 0xb, URZ ;  /* 0x0000000b14157899 */ /* 0x000fe400080006ff */
[----:B------:R-:W-:Y:S01]  /*0120*/  USHF.L.U32 UR20, UR20, 0x1, URZ ;  /* 0x0000000114147899 */ /* 0x000fe200080006ff */
[----:B------:R-:W-:Y:S01]  /*0130*/  UMOV UR18, 0x20 ;  /* 0x0000002000127882 */ /* 0x000fe20000000000 */
[----:B------:R-:W-:-:S04]  /*0140*/  UIADD3 UR16, UPT, UPT, -UR16, 0x100000, URZ ;  /* 0x0010000010107890 */ /* 0x000fc8000fffe1ff */
[----:B------:R-:W-:Y:S02]  /*0150*/  USHF.L.U32 UR17, UR16, 0xb, URZ ;  /* 0x0000000b10117899 */ /* 0x000fe400080006ff */
[----:B------:R-:W-:Y:S02]  /*0160*/  USHF.L.U32 UR16, UR16, 0x1, URZ ;  /* 0x0000000110107899 */ /* 0x000fe400080006ff */
[----:B------:R-:W-:-:S04]  /*0170*/  UIADD3 UR18, UPT, UPT, -UR18, 0x100000, URZ ;  /* 0x0010000012127890 */ /* 0x000fc8000fffe1ff */
[----:B------:R-:W-:Y:S02]  /*0180*/  USHF.L.U32 UR19, UR18, 0xb, URZ ;  /* 0x0000000b12137899 */ /* 0x000fe400080006ff */
[----:B------:R-:W-:Y:S02]  /*0190*/  USHF.L.U32 UR18, UR18, 0x1, URZ ;  /* 0x0000000112127899 */ /* 0x000fe400080006ff */
[----:B--2---:R-:W-:Y:S02]  /*01a0*/  UIADD3 UR14, UP3, UPT, UR4, 0x80, URZ ;  /* 0x00000080040e7890 */ /* 0x004fe4000ff7e0ff */
[----:B------:R-:W-:Y:S02]  /*01b0*/  UIADD3 UR12, UP2, UPT, UR4, 0x100, URZ ;  /* 0x00000100040c7890 */ /* 0x000fe4000ff5e0ff */
[----:B------:R-:W-:Y:S02]  /*01c0*/  UIADD3 UR10, UP1, UPT, UR4, 0x180, URZ ;  /* 0x00000180040a7890 */ /* 0x000fe4000ff3e0ff */
[----:B------:R-:W-:-:S02]  /*01d0*/  UIADD3 UR8, UP0, UPT, UR4, 0x200, URZ ;  /* 0x0000020004087890 */ /* 0x000fc4000ff1e0ff */
[----:B-1----:R-:W-:Y:S02]  /*01e0*/  ULEA UR4, UR6, UR7, 0x18 ;  /* 0x0000000706047291 */ /* 0x002fe4000f8ec0ff */
[----:B------:R-:W-:-:S04]  /*01f0*/  UIADD3 UR6, UPT, UPT, -UR9, 0x100000, URZ ;  /* 0x0010000009067890 */ /* 0x000fc8000fffe1ff */
[----:B------:R-:W-:Y:S02]  /*0200*/  USHF.L.U32 UR7, UR6, 0xb, URZ ;  /* 0x0000000b06077899 */ /* 0x000fe400080006ff */
[----:B------:R-:W-:Y:S02]  /*0210*/  USHF.L.U32 UR6, UR6, 0x1, URZ ;  /* 0x0000000106067899 */ /* 0x000fe400080006ff */
[----:B------:R-:W-:Y:S02]  /*0220*/  UIADD3.X UR15, UPT, UPT, URZ, UR5, URZ, UP3, !UPT ;  /* 0x00000005ff0f7290 */ /* 0x000fe40009ffe4ff */
[----:B------:R-:W-:Y:S02]  /*0230*/  UIADD3.X UR13, UPT, UPT, URZ, UR5, URZ, UP2, !UPT ;  /* 0x00000005ff0d7290 */ /* 0x000fe400097fe4ff */
[----:B------:R-:W-:Y:S02]  /*0240*/  UIADD3.X UR11, UPT, UPT, URZ, UR5, URZ, UP1, !UPT ;  /* 0x00000005ff0b7290 */ /* 0x000fe40008ffe4ff */
[----:B------:R-:W-:-:S03]  /*0250*/  UIADD3.X UR9, UPT, UPT, URZ, UR5, URZ, UP0, !UPT ;  /* 0x00000005ff097290 */ /* 0x000fc600087fe4ff */
[----:B------:R1:W-:Y:S02]  /*0260*/  UTMACCTL.PF [UR14] ;  /* 0x000000000e0079b9 */ /* 0x0003e40008040000 */
[----:B------:R1:W-:Y:S02]  /*0270*/  UTMACCTL.PF [UR12] ;  /* 0x000000000c0079b9 */ /* 0x0003e40008040000 */
[----:B------:R1:W-:Y:S02]  /*0280*/  UTMACCTL.PF [UR10] ;  /* 0x000000000a0079b9 */ /* 0x0003e40008040000 */
[----:B------:R1:W-:Y:S01]  /*0290*/  UTMACCTL.PF [UR8] ;  /* 0x00000000080079b9 */ /* 0x0003e20008040000 */
[----:B------:R-:W2:Y:S02]  /*02a0*/  FENCE.VIEW.ASYNC.S ;  /* 0x00000000000073c6 */ /* 0x000ea40000000000 */
[----:B--2---:R1:W2:Y:S01]  /*02b0*/  SYNCS.EXCH.64 URZ, [UR4], UR6 ;  /* 0x0000000604ff75b2 */ /* 0x0042a20008000100 */
[----:B------:R1:W3:Y:S01]  /*02c0*/  SYNCS.EXCH.64 URZ, [UR4+0x8], UR6 ;  /* 0x0000080604ff75b2 */ /* 0x0002e20008000100 */
[----:B------:R1:W4:Y:S01]  /*02d0*/  SYNCS.EXCH.64 URZ, [UR4+0x10], UR6 ;  /* 0x0000100604ff75b2 */ /* 0x0003220008000100 */
[----:B------:R1:W5:Y:S01]  /*02e0*/  SYNCS.EXCH.64 URZ, [UR4+0x18], UR6 ;  /* 0x0000180604ff75b2 */ /* 0x0003620008000100 */
[----:B------:R1:W1:Y:S01]  /*02f0*/  SYNCS.EXCH.64 URZ, [UR4+0x20], UR6 ;  /* 0x0000200604ff75b2 */ /* 0x0002620008000100 */
        /* <DEDUP_REMOVED lines=21> */
[----:B--234-:R-:W-:Y:S01]  /*0450*/  NOP ;  /* 0x0000000000007918 */ /* 0x01cfe20000000000 */
.L_x_0:
[----:B------:R-:W-:Y:S01]  /*0460*/  ISETP.GT.AND P0, PT, R0, 0xb, PT ;  /* 0x0000000b0000780c */ /* 0x000fe20003f04270 */
[----:B------:R-:W-:Y:S01]  /*0470*/  NOP ;  /* 0x0000000000007918 */ /* 0x000fe20000000000 */
[----:B-1---5:R-:W-:Y:S11]  /*0480*/  BAR.SYNC.DEFER_BLOCKING 0x0 ;  /* 0x0000000000007b1d */ /* 0x022ff60000010000 */
[----:B------:R-:W-:Y:S05]  /*0490*/  @P0 BRA `(.L_x_1) ;  /* 0x0000000000680947 */ /* 0x000fea0003800000 */
[----:B------:R-:W-:-:S13]  /*04a0*/  ISETP.GT.AND P0, PT, R0, 0x5, PT ;  /* 0x000000050000780c */ /* 0x000fda0003f04270 */
[----:B------:R-:W-:Y:S05]  /*04b0*/  @P0 BRA `(.L_x_2) ;  /* 0x0000000000300947 */ /* 0x000fea0003800000 */
[----:B------:R-:W-:-:S05]  /*04c0*/  IMAD.MOV.U32 R3, RZ, RZ, -0x4 ;  /* 0xfffffffcff037424 */ /* 0x000fca00078e00ff */
[----:B------:R-:W-:-:S05]  /*04d0*/  VIADDMNMX.U32 R3, R0, R3, 0x2, PT ;  /* 0x0000000200037446 */ /* 0x000fca0003800003 */
[----:B------:R-:W-:-:S04]  /*04e0*/  IMAD.SHL.U32 R4, R3, 0x4, RZ ;  /* 0x0000000403047824 */ /* 0x000fc800078e00ff */
[----:B------:R-:W1:Y:S02]  /*04f0*/  LDC R2, c[0x2][R4] ;  /* 0x0080000004027b82 */ /* 0x000e640000000800 */
[----:B-1----:R-:W-:-:S04]  /*0500*/  SHF.R.S32.HI R3, RZ, 0x1f, R2 ;  /* 0x0000001fff037819 */ /* 0x002fc80000011402 */
.L_x_114:
[----:B------:R-:W-:Y:S05]  /*0510*/  BRX R2 -0x520                                                                                                                                                                                                      (*"BRANCH_TARGETS .L_x_115,.L_x_116,.L_x_5"*) ;  /* 0xfffffff802b87949 */ /* 0x000fea000383ffff */
.L_x_116:
[----:B------:R-:W-:-:S08]  /*0520*/  NOP ;  /* 0x0000000000007918 */ /* 0x000fd00000000000 */
[----:B------:R-:W1:-:S00]  /*0530*/  USETMAXREG.DEALLOC.CTAPOOL 0x30 ;  /* 0x00000030000079c8 */ /* 0x000e4000080e0500 */
[----:B-1----:R-:W-:Y:S05]  /*0540*/  BRA `(.L_x_3) ;  /* 0x0000007c00f47947 */ /* 0x002fea0003800000 */
.L_x_115:
[----:B------:R-:W-:-:S08]  /*0550*/  NOP ;  /* 0x0000000000007918 */ /* 0x000fd00000000000 */
[----:B------:R-:W1:-:S00]  /*0560*/  USETMAXREG.DEALLOC.CTAPOOL 0x30 ;  /* 0x00000030000079c8 */ /* 0x000e4000080e0500 */
[----:B-1----:R-:W-:Y:S05]  /*0570*/  BRA `(.L_x_3) ;  /* 0x0000007c00e87947 */ /* 0x002fea0003800000 */
.L_x_2:
[----:B------:R-:W-:-:S05]  /*0580*/  IMAD.MOV.U32 R3, RZ, RZ, -0x6 ;  /* 0xfffffffaff037424 */ /* 0x000fca00078e00ff */
[----:B------:R-:W-:-:S05]  /*0590*/  VIADDMNMX.U32 R3, R0, R3, 0x2, PT ;  /* 0x0000000200037446 */ /* 0x000fca0003800003 */
[----:B------:R-:W-:-:S04]  /*05a0*/  IMAD.SHL.U32 R4, R3, 0x4, RZ ;  /* 0x0000000403047824 */ /* 0x000fc800078e00ff */
[----:B------:R-:W1:Y:S02]  /*05b0*/  LDC R2, c[0x2][R4+0xc] ;  /* 0x0080030004027b82 */ /* 0x000e640000000800 */
[----:B-1----:R-:W-:-:S04]  /*05c0*/  SHF.R.S32.HI R3, RZ, 0x1f, R2 ;  /* 0x0000001fff037819 */ /* 0x002fc80000011402 */
.L_x_118:
[----:B------:R-:W-:Y:S05]  /*05d0*/  BRX R2 -0x5e0                                                                                                                                                                                                      (*"BRANCH_TARGETS .L_x_119,.L_x_120,.L_x_5"*) ;  /* 0xfffffff802887949 */ /* 0x000fea000383ffff */
.L_x_120:
[----:B------:R-:W-:-:S08]  /*05e0*/  NOP ;  /* 0x0000000000007918 */ /* 0x000fd00000000000 */
[----:B------:R-:W1:-:S00]  /*05f0*/  USETMAXREG.DEALLOC.CTAPOOL 0x30 ;  /* 0x00000030000079c8 */ /* 0x000e4000080e0500 */
[----:B-1----:R-:W-:Y:S05]  /*0600*/  BRA `(.L_x_3) ;  /* 0x0000007c00c47947 */ /* 0x002fea0003800000 */
.L_x_119:
[----:B------:R-:W-:-:S08]  /*0610*/  NOP ;  /* 0x0000000000007918 */ /* 0x000fd00000000000 */
[----:B------:R-:W1:-:S00]  /*0620*/  USETMAXREG.DEALLOC.CTAPOOL 0x30 ;  /* 0x00000030000079c8 */ /* 0x000e4000080e0500 */
[----:B-1----:R-:W-:Y:S05]  /*0630*/  BRA `(.L_x_3) ;  /* 0x0000007c00b87947 */ /* 0x002fea0003800000 */
.L_x_1:
[----:B------:R-:W-:-:S13]  /*0640*/  ISETP.GT.AND P0, PT, R0, 0xd, PT ;  /* 0x0000000d0000780c */ /* 0x000fda0003f04270 */
[----:B------:R-:W-:Y:S05]  /*0650*/  @P0 BRA `(.L_x_4) ;  /* 0x0000002000140947 */ /* 0x000fea0003800000 */
[----:B------:R-:W-:-:S05]  /*0660*/  IMAD.MOV.U32 R3, RZ, RZ, -0xc ;  /* 0xfffffff4ff037424 */ /* 0x000fca00078e00ff */
[----:B------:R-:W-:-:S05]  /*0670*/  VIADDMNMX.U32 R3, R0, R3, 0x2, PT ;  /* 0x0000000200037446 */ /* 0x000fca0003800003 */
[----:B------:R-:W-:-:S04]  /*0680*/  IMAD.SHL.U32 R4, R3, 0x4, RZ ;  /* 0x0000000403047824 */ /* 0x000fc800078e00ff */
[----:B------:R-:W1:Y:S02]  /*0690*/  LDC R2, c[0x2][R4+0x18] ;  /* 0x0080060004027b82 */ /* 0x000e640000000800 */
[----:B-1----:R-:W-:-:S04]  /*06a0*/  SHF.R.S32.HI R3, RZ, 0x1f, R2 ;  /* 0x0000001fff037819 */ /* 0x002fc80000011402 */
.L_x_122:
[----:B------:R-:W-:Y:S05]  /*06b0*/  BRX R2 -0x6c0                                                                                                                                                                                                      (*"BRANCH_TARGETS .L_x_123,.L_x_124,.L_x_5"*) ;  /* 0xfffffff802507949 */ /* 0x000fea000383ffff */
.L_x_124:
[----:B------:R-:W-:-:S08]  /*06c0*/  NOP ;  /* 0x0000000000007918 */ /* 0x000fd00000000000 */
[----:B------:R-:W1:-:S00]  /*06d0*/  USETMAXREG.DEALLOC.CTAPOOL 0x30 ;  /* 0x00000030000079c8 */ /* 0x000e4000080e0500 */
[----:B------:R-:W2:Y:S01]  /*06e0*/  LDCU UR4, c[0x0][0x610] ;  /* 0x0000c200ff0477ac */ /* 0x000ea20008000800 */
[----:B------:R-:W3:Y:S01]  /*06f0*/  LDCU.U8 UR8, c[0x0][0x614] ;  /* 0x0000c280ff0877ac */ /* 0x000ee20008000000 */
[----:B------:R-:W4:Y:S01]  /*0700*/  LDCU.U8 UR6, c[0x0][0x615] ;  /* 0x0000c2a0ff0677ac */ /* 0x000f220008000000 */
[----:B------:R-:W5:Y:S01]  /*0710*/  LDCU UR7, c[0x0][0x61c] ;  /* 0x0000c380ff0777ac */ /* 0x000f620008000800 */
[----:B--2---:R-:W-:-:S04]  /*0720*/  UIMAD.WIDE.U32 UR4, UR70, UR4, URZ ;  /* 0x00000004460472a5 */ /* 0x004fc8000f8e00ff */
[----:B------:R-:W-:-:S04]  /*0730*/  UIADD3 UR4, UPT, UPT, UR70, -UR5, URZ ;  /* 0x8000000546047290 */ /* 0x000fc8000fffe0ff */
[----:B---3--:R-:W-:Y:S01]  /*0740*/  USHF.R.U32.HI UR4, URZ, UR8, UR4 ;  /* 0x00000008ff047299 */ /* 0x008fe20008011604 */
[----:B------:R-:W2:Y:S03]  /*0750*/  LDCU.U8 UR8, c[0x0][0x620] ;  /* 0x0000c400ff0877ac */ /* 0x000ea60008000000 */
[----:B------:R-:W-:-:S04]  /*0760*/  UIADD3 UR4, UPT, UPT, UR5, UR4, URZ ;  /* 0x0000000405047290 */ /* 0x000fc8000fffe0ff */
[----:B----4-:R-:W-:Y:S01]  /*0770*/  USHF.R.U32.HI UR11, URZ, UR6, UR4 ;  /* 0x00000006ff0b7299 */ /* 0x010fe20008011604 */
[----:B------:R-:W3:Y:S03]  /*0780*/  LDCU UR6, c[0x0][0x624] ;  /* 0x0000c480ff0677ac */ /* 0x000ee60008000800 */
[----:B-----5:R-:W-:-:S07]  /*0790*/  UIMAD.WIDE.U32 UR4, UR11, UR7, URZ ;  /* 0x000000070b0472a5 */ /* 0x020fce000f8e00ff */
[----:B------:R-:W-:Y:S02]  /*07a0*/  UMOV UR4, UR5 ;  /* 0x0000000500047c82 */ /* 0x000fe40008000000 */
[----:B------:R-:W-:-:S04]  /*07b0*/  UIADD3 UR12, UPT, UPT, UR11, -UR4, URZ ;  /* 0x800000040b0c7290 */ /* 0x000fc8000fffe0ff */
[----:B--2---:R-:W-:Y:S02]  /*07c0*/  USHF.R.U32.HI UR12, URZ, UR8, UR12 ;  /* 0x00000008ff0c7299 */ /* 0x004fe4000801160c */
[----:B---3--:R-:W-:Y:S02]  /*07d0*/  UISETP.GE.AND UP0, UPT, UR70, UR6, UPT ;  /* 0x000000064600728c */ /* 0x008fe4000bf06270 */
[----:B------:R-:W-:-:S07]  /*07e0*/  UIADD3 UR12, UPT, UPT, UR4, UR12, URZ ;  /* 0x0000000c040c7290 */ /* 0x000fce000fffe0ff */
[----:B-1----:R-:W-:Y:S05]  /*07f0*/  BRA.U UP0, `(.L_x_5) ;  /* 0x0000003100f07547 */ /* 0x002fea000b800000 */
[----:B------:R-:W1:Y:S01]  /*0800*/  S2UR UR13, SR_CgaCtaId ;  /* 0x00000000000d79c3 */ /* 0x000e620000008800 */
[----:B------:R-:W2:Y:S01]  /*0810*/  LDCU.U8 UR4, c[0x0][0x621] ;  /* 0x0000c420ff0477ac */ /* 0x000ea20008000000 */
[----:B------:R-:W-:Y:S01]  /*0820*/  HFMA2 R4, -RZ, RZ, 0, 0 ;  /* 0x00000000ff047431 */ /* 0x000fe200000001ff */
[----:B------:R-:W-:Y:S01]  /*0830*/  MOV R3, 0x1 ;  /* 0x0000000100037802 */ /* 0x000fe20000000f00 */
[----:B------:R-:W3:Y:S01]  /*0840*/  LDCU.64 UR6, c[0x0][0x348] ;  /* 0x00006900ff0677ac */ /* 0x000ee20008000a00 */
[----:B------:R-:W4:Y:S01]  /*0850*/  LDCU UR8, c[0x0][0x60c] ;  /* 0x0000c180ff0877ac */ /* 0x000f220008000800 */
[----:B------:R-:W5:Y:S01]  /*0860*/  LDCU UR9, c[0x0][0x618] ;  /* 0x0000c300ff0977ac */ /* 0x000f620008000800 */
[----:B------:R-:W-:Y:S01]  /*0870*/  UMOV UR5, 0x400 ;  /* 0x0000040000057882 */ /* 0x000fe20000000000 */
[----:B------:R-:W-:Y:S02]  /*0880*/  UIADD3 UR10, UPT, UPT, -UR11, URZ, URZ ;  /* 0x000000ff0b0a7290 */ /* 0x000fe4000fffe1ff */
[----:B--2---:R-:W-:Y:S01]  /*0890*/  USHF.R.U32.HI UR12, URZ, UR4, UR12 ;  /* 0x00000004ff0c7299 */ /* 0x004fe2000801160c */
[----:B------:R-:W2:Y:S01]  /*08a0*/  LDCU UR21, c[0x0][0x370] ;  /* 0x00006e00ff1577ac */ /* 0x000ea20008000800 */
[----:B---3--:R-:W-:-:S02]  /*08b0*/  UIADD3 UR14, UP0, UPT, UR6, 0x200, URZ ;  /* 0x00000200060e7890 */ /* 0x008fc4000ff1e0ff */
[----:B------:R-:W-:Y:S02]  /*08c0*/  UIADD3 UR4, UPT, UPT, -UR12, URZ, URZ ;  /* 0x000000ff0c047290 */ /* 0x000fe4000fffe1ff */
[----:B-1----:R-:W-:Y:S02]  /*08d0*/  ULEA UR13, UR13, UR5, 0x18 ;  /* 0x000000050d0d7291 */ /* 0x002fe4000f8ec0ff */
[----:B------:R-:W-:Y:S01]  /*08e0*/  UIADD3.X UR15, UPT, UPT, URZ, UR7, URZ, UP0, !UPT ;  /* 0x00000007ff0f7290 */ /* 0x000fe200087fe4ff */
[----:B------:R-:W1:Y:S01]  /*08f0*/  LDCU UR25, c[0x0][0x624] ;  /* 0x0000c480ff1977ac */ /* 0x000e620008000800 */
[----:B------:R-:W3:Y:S01]  /*0900*/  LDCU UR27, c[0x0][0x610] ;  /* 0x0000c200ff1b77ac */ /* 0x000ee20008000800 */
[----:B------:R-:W1:Y:S01]  /*0910*/  LDCU UR26, c[0x0][0x60c] ;  /* 0x0000c180ff1a77ac */ /* 0x000e620008000800 */
[----:B------:R-:W1:Y:S01]  /*0920*/  LDCU.64 UR16, c[0x0][0x618] ;  /* 0x0000c300ff1077ac */ /* 0x000e620008000a00 */
[----:B----4-:R-:W-:Y:S02]  /*0930*/  UIMAD UR10, UR10, UR8, UR70 ;  /* 0x000000080a0a72a4 */ /* 0x010fe4000f8e0246 */
[----:B------:R-:W-:-:S02]  /*0940*/  UIADD3 UR20, UPT, UPT, UR13, 0x800, URZ ;  /* 0x000008000d147890 */ /* 0x000fc4000fffe0ff */
[----:B------:R-:W-:Y:S02]  /*0950*/  UIADD3 UR19, UPT, UPT, UR13, 0x2800, URZ ;  /* 0x000028000d137890 */ /* 0x000fe4000fffe0ff */
[----:B------:R-:W-:Y:S02]  /*0960*/  UIADD3 UR18, UPT, UPT, UR13, 0x4800, URZ ;  /* 0x000048000d127890 */ /* 0x000fe4000fffe0ff */
[----:B-----5:R-:W-:Y:S01]  /*0970*/  UIMAD UR11, UR4, UR9, UR11 ;  /* 0x00000009040b72a4 */ /* 0x020fe2000f8e020b */
[----:B------:R-:W-:Y:S01]  /*0980*/  UMOV UR7, UR70 ;  /* 0x0000004600077c82 */ /* 0x000fe20008000000 */
[----:B------:R-:W-:Y:S01]  /*0990*/  UMOV UR24, URZ ;  /* 0x000000ff00187c82 */ /* 0x000fe20008000000 */
[----:B------:R-:W-:Y:S01]  /*09a0*/  UMOV UR23, 0x20 ;  /* 0x0000002000177882 */ /* 0x000fe20000000000 */
[----:B--2---:R-:W-:-:S08]  /*09b0*/  UMOV UR22, 0x40 ;  /* 0x0000004000167882 */ /* 0x004fd00000000000 */
.L_x_7:
[----:B------:R-:W-:Y:S01]  /*09c0*/  SHF.L.U32 R6, R4, 0x1f, RZ ;  /* 0x0000001f04067819 */ /* 0x000fe200000006ff */
[----:B------:R-:W-:Y:S02]  /*09d0*/  UIADD3 UR7, UPT, UPT, UR21, UR7, URZ ;  /* 0x0000000715077290 */ /* 0x000fe4000fffe0ff */
[----:B------:R-:W-:Y:S01]  /*09e0*/  USHF.L.U32 UR10, UR10, 0x7, URZ ;  /* 0x000000070a0a7899 */ /* 0x000fe200080006ff */
[----:B--2---:R-:W2:Y:S01]  /*09f0*/  SYNCS.PHASECHK.TRANS64.TRYWAIT P0, [UR13+0xc0], R6 ;  /* 0x0000c006ff0075a7 */ /* 0x004ea2000800110d */
[----:B---3--:R-:W-:Y:S01]  /*0a00*/  UIMAD.WIDE.U32 UR4, UR7, UR27, URZ ;  /* 0x0000001b070472a5 */ /* 0x008fe2000f8e00ff */
[----:B--2---:R-:W-:Y:S11]  /*0a10*/  @!P0 BRA `(.L_x_6) ;  /* 0x0000009000388947 */ /* 0x004ff60003800000 */
.L_x_62:
[----:B------:R-:W3:Y:S01]  /*0a20*/  LDCU.U8 UR6, c[0x0][0x614] ;  /* 0x0000c280ff0677ac */ /* 0x000ee20008000000 */
[----:B------:R-:W-:Y:S01]  /*0a30*/  LOP3.LUT R4, R4, 0x1, RZ, 0x3c, !PT ;  /* 0x0000000104047812 */ /* 0x000fe200078e3cff */
[----:B------:R-:W-:Y:S01]  /*0a40*/  UMOV UR4, UR5 ;  /* 0x0000000500047c82 */ /* 0x000fe20008000000 */
[----:B------:R-:W-:Y:S01]  /*0a50*/  UMOV UR8, UR20 ;  /* 0x0000001400087c82 */ /* 0x000fe20008000000 */
[----:B------:R-:W-:Y:S01]  /*0a60*/  UIADD3 UR5, UPT, UPT, UR7, -UR4, URZ ;  /* 0x8000000407057290 */ /* 0x000fe2000fffe0ff */
[----:B------:R-:W-:Y:S01]  /*0a70*/  UMOV UR9, UR24 ;  /* 0x0000001800097c82 */ /* 0x000fe20008000000 */
[----:B------:R-:W4:Y:S01]  /*0a80*/  LDCU.U8 UR28, c[0x0][0x620] ;  /* 0x0000c400ff1c77ac */ /* 0x000f220008000000 */
[----:B------:R5:W-:Y:S01]  /*0a90*/  UTMASTG.4D [UR8], [UR14], desc[URZ] ;  /* 0x0000ff080e0073b5 */ /* 0x000be20008019000 */
[----:B-1----:R-:W-:Y:S02]  /*0aa0*/  UISETP.GE.AND UP0, UPT, UR7, UR25, UPT ;  /* 0x000000190700728c */ /* 0x002fe4000bf06270 */
[----:B---3--:R-:W-:Y:S01]  /*0ab0*/  USHF.R.U32.HI UR5, URZ, UR6, UR5 ;  /* 0x00000006ff057299 */ /* 0x008fe20008011605 */
[----:B------:R-:W1:Y:S03]  /*0ac0*/  LDCU.U8 UR6, c[0x0][0x615] ;  /* 0x0000c2a0ff0677ac */ /* 0x000e660008000000 */
[----:B------:R-:W-:-:S04]  /*0ad0*/  UIADD3 UR4, UPT, UPT, UR4, UR5, URZ ;  /* 0x0000000504047290 */ /* 0x000fc8000fffe0ff */
[----:B-1----:R-:W-:-:S04]  /*0ae0*/  USHF.R.U32.HI UR6, URZ, UR6, UR4 ;  /* 0x00000006ff067299 */ /* 0x002fc80008011604 */
[----:B------:R-:W-:Y:S01]  /*0af0*/  UIMAD.WIDE.U32 UR4, UR6, UR17, URZ ;  /* 0x00000011060472a5 */ /* 0x000fe2000f8e00ff */
[----:B-----5:R-:W-:Y:S01]  /*0b00*/  UMOV UR8, UR19 ;  /* 0x0000001300087c82 */ /* 0x020fe20008000000 */
[----:B------:R-:W-:Y:S02]  /*0b10*/  UMOV UR9, UR23 ;  /* 0x0000001700097c82 */ /* 0x000fe40008000000 */
[----:B------:R1:W-:Y:S03]  /*0b20*/  UTMASTG.4D [UR8], [UR14], desc[URZ] ;  /* 0x0000ff080e0073b5 */ /* 0x0003e60008019000 */
[----:B------:R-:W-:Y:S01]  /*0b30*/  UMOV UR4, UR5 ;  /* 0x0000000500047c82 */ /* 0x000fe20008000000 */
[----:B-1----:R-:W-:Y:S01]  /*0b40*/  UMOV UR8, UR18 ;  /* 0x0000001200087c82 */ /* 0x002fe20008000000 */
[----:B------:R-:W-:Y:S02]  /*0b50*/  UMOV UR9, UR22 ;  /* 0x0000001600097c82 */ /* 0x000fe40008000000 */
[----:B------:R1:W-:Y:S01]  /*0b60*/  UTMASTG.4D [UR8], [UR14], desc[URZ] ;  /* 0x0000ff080e0073b5 */ /* 0x0003e20008019000 */
[----:B------:R0:W-:Y:S01]  /*0b70*/  UTMACMDFLUSH ;  /* 0x00000000000079b7 */ /* 0x0001e20000000000 */
[----:B------:R-:W-:-:S04]  /*0b80*/  DEPBAR.LE SB0, 0x0 ;  /* 0x000080000000791a */ /* 0x000fc80000000000 */
[----:B-1----:R-:W-:Y:S01]  /*0b90*/  UIADD3 UR12, UPT, UPT, UR6, -UR4, URZ ;  /* 0x80000004060c7290 */ /* 0x002fe2000fffe0ff */
[----:B------:R5:W-:Y:S03]  /*0ba0*/  SYNCS.ARRIVE.TRANS64.ART0 RZ, [UR13+0xc8], R3 ;  /* 0x0000c803ffff79a7 */ /* 0x000be6000850000d */
[----:B----4-:R-:W-:Y:S01]  /*0bb0*/  USHF.R.U32.HI UR12, URZ, UR28, UR12 ;  /* 0x0000001cff0c7299 */ /* 0x010fe2000801160c */
[----:B------:R-:W1:Y:S03]  /*0bc0*/  LDCU.U8 UR28, c[0x0][0x621] ;  /* 0x0000c420ff1c77ac */ /* 0x000e660008000000 */
[----:B------:R-:W-:Y:S02]  /*0bd0*/  UIADD3 UR12, UPT, UPT, UR4, UR12, URZ ;  /* 0x0000000c040c7290 */ /* 0x000fe4000fffe0ff */
[----:B------:R-:W-:-:S04]  /*0be0*/  UIADD3 UR4, UPT, UPT, -UR6, URZ, URZ ;  /* 0x000000ff06047290 */ /* 0x000fc8000fffe1ff */
[----:B------:R-:W-:Y:S02]  /*0bf0*/  UIMAD UR10, UR26, UR4, UR7 ;  /* 0x000000041a0a72a4 */ /* 0x000fe4000f8e0207 */
[----:B-1----:R-:W-:-:S04]  /*0c00*/  USHF.R.U32.HI UR12, URZ, UR28, UR12 ;  /* 0x0000001cff0c7299 */ /* 0x002fc8000801160c */
[----:B------:R-:W-:-:S04]  /*0c10*/  UIADD3 UR11, UPT, UPT, -UR12, URZ, URZ ;  /* 0x000000ff0c0b7290 */ /* 0x000fc8000fffe1ff */
[----:B------:R-:W-:Y:S01]  /*0c20*/  UIMAD UR11, UR16, UR11, UR6 ;  /* 0x0000000b100b72a4 */ /* 0x000fe2000f8e0206 */
[----:B-----5:R-:W-:Y:S11]  /*0c30*/  BRA.U !UP0, `(.L_x_7) ;  /* 0xfffffffd08607547 */ /* 0x020ff6000b83ffff */
[----:B------:R-:W-:Y:S05]  /*0c40*/  BRA `(.L_x_5) ;  /* 0x0000002c00dc7947 */ /* 0x000fea0003800000 */
.L_x_123:
[----:B------:R-:W-:-:S08]  /*0c50*/  NOP ;  /* 0x0000000000007918 */ /* 0x000fd00000000000 */
[----:B------:R-:W1:-:S00]  /*0c60*/  USETMAXREG.DEALLOC.CTAPOOL 0x30 ;  /* 0x00000030000079c8 */ /* 0x000e4000080e0500 */
[----:B------:R-:W2:Y:S01]  /*0c70*/  S2UR UR10, SR_CgaCtaId ;  /* 0x00000000000a79c3 */ /* 0x000ea20000008800 */
[----:B------:R-:W-:Y:S01]  /*0c80*/  NOP ;  /* 0x0000000000007918 */ /* 0x000fe20000000000 */
[----:B------:R-:W-:Y:S02]  /*0c90*/  UMOV UR4, 0x40 ;  /* 0x0000004000047882 */ /* 0x000fe40000000000 */
[----:B--2---:R-:W-:-:S09]  /*0ca0*/  ULEA UR4, UR10, UR4, 0x18 ;  /* 0x000000040a047291 */ /* 0x004fd2000f8ec0ff */
[----:B-1----:R-:W1:Y:S01]  /*0cb0*/  LDS.U8 R2, [UR4] ;  /* 0x00000004ff027984 */ /* 0x002e620008000000 */
[----:B------:R-:W-:Y:S02]  /*0cc0*/  UMOV UR4, 0x400 ;  /* 0x0000040000047882 */ /* 0x000fe40000000000 */
[----:B------:R-:W-:Y:S01]  /*0cd0*/  ULEA UR8, UR10, UR4, 0x18 ;  /* 0x000000040a087291 */ /* 0x000fe2000f8ec0ff */
[----:B-1----:R-:W-:-:S13]  /*0ce0*/  ISETP.NE.AND P0, PT, R2, RZ, PT ;  /* 0x000000ff0200720c */ /* 0x002fda0003f05270 */
[----:B------:R-:W-:Y:S05]  /*0cf0*/  @P0 BRA `(.L_x_8) ;  /* 0x00000000007c0947 */ /* 0x000fea0003800000 */
[----:B------:R-:W-:-:S13]  /*0d00*/  ELECT P0, URZ, PT ;  /* 0x0000000000ff782f */ /* 0x000fda0003800000 */
[----:B------:R-:W-:Y:S05]  /*0d10*/  @!P0 BRA `(.L_x_9) ;  /* 0x0000000000848947 */ /* 0x000fea0003800000 */
[----:B------:R-:W-:Y:S01]  /*0d20*/  UMOV UR4, 0x10 ;  /* 0x0000001000047882 */ /* 0x000fe20000000000 */
[----:B------:R-:W-:-:S04]  /*0d30*/  IMAD.MOV.U32 R3, RZ, RZ, 0xffff ;  /* 0x0000ffffff037424 */ /* 0x000fc800078e00ff */
[----:B------:R-:W-:Y:S04]  /*0d40*/  DEPBAR.LE SB1, 0x36 ;  /* 0x00009d800000791a */ /* 0x000fe80000000000 */
[----:B------:R-:W1:Y:S02]  /*0d50*/  UTCATOMSWS.FIND_AND_SET.ALIGN UP0, UR4, UR4 ;  /* 0x00000004000475e3 */ /* 0x000e640008000800 */
[----:B-1----:R-:W-:Y:S01]  /*0d60*/  PLOP3.LUT P0, PT, PT, PT, UP0, 0x80, 0x8 ;  /* 0x000000000008781c */ /* 0x002fe20003f0f008 */
[----:B------:R-:W-:-:S03]  /*0d70*/  IMAD.U32 R4, RZ, RZ, UR4 ;  /* 0x00000004ff047e24 */ /* 0x000fc6000f8e00ff */
[----:B------:R-:W-:-:S04]  /*0d80*/  SEL R2, RZ, 0xffffffff, !P0 ;  /* 0xffffffffff027807 */ /* 0x000fc80004000000 */
[----:B------:R-:W-:Y:S01]  /*0d90*/  ISETP.NE.AND P0, PT, R2, RZ, PT ;  /* 0x000000ff0200720c */ /* 0x000fe20003f05270 */
[----:B------:R-:W-:-:S12]  /*0da0*/  IMAD.MOV.U32 R2, RZ, RZ, 0x1 ;  /* 0x00000001ff027424 */ /* 0x000fd800078e00ff */
[----:B------:R-:W-:Y:S05]  /*0db0*/  @P0 BRA `(.L_x_10) ;  /* 0x0000000000240947 */ /* 0x000fea0003800000 */
.L_x_11:
[----:B------:R-:W-:Y:S05]  /*0dc0*/  NANOSLEEP 0x64 ;  /* 0x000000640000795d */ /* 0x000fea0003800000 */
[----:B------:R-:W-:-:S05]  /*0dd0*/  UMOV UR4, 0x10 ;  /* 0x0000001000047882 */ /* 0x000fca0000000000 */
[----:B------:R-:W-:Y:S04]  /*0de0*/  DEPBAR.LE SB1, 0x36 ;  /* 0x00009d800000791a */ /* 0x000fe80000000000 */
[----:B------:R-:W1:Y:S02]  /*0df0*/  UTCATOMSWS.FIND_AND_SET.ALIGN UP0, UR4, UR4 ;  /* 0x00000004000475e3 */ /* 0x000e640008000800 */
[----:B-1----:R-:W-:-:S04]  /*0e00*/  PLOP3.LUT P0, PT, PT, PT, UP0, 0x80, 0x8 ;  /* 0x000000000008781c */ /* 0x002fc80003f0f008 */
[----:B------:R-:W-:-:S04]  /*0e10*/  SEL R4, RZ, 0xffffffff, !P0 ;  /* 0xffffffffff047807 */ /* 0x000fc80004000000 */
[----:B------:R-:W-:Y:S01]  /*0e20*/  ISETP.NE.AND P0, PT, R4, RZ, PT ;  /* 0x000000ff0400720c */ /* 0x000fe20003f05270 */
[----:B------:R-:W-:-:S12]  /*0e30*/  IMAD.U32 R4, RZ, RZ, UR4 ;  /* 0x00000004ff047e24 */ /* 0x000fd8000f8e00ff */
[----:B------:R-:W-:Y:S05]  /*0e40*/  @!P0 BRA `(.L_x_11) ;  /* 0xfffffffc00dc8947 */ /* 0x000fea000383ffff */
.L_x_10:
[C---:B------:R-:W-:Y:S01]  /*0e50*/  VIADD R5, R4.reuse, 0x10 ;  /* 0x0000001004057836 */ /* 0x040fe20000000000 */
[----:B------:R-:W-:Y:S01]  /*0e60*/  UMOV UR4, 0x50 ;  /* 0x0000005000047882 */ /* 0x000fe20000000000 */
[----:B------:R-:W-:Y:S01]  /*0e70*/  SHF.L.U32 R3, R3, R4, RZ ;  /* 0x0000000403037219 */ /* 0x000fe200000006ff */
[----:B------:R-:W-:Y:S01]  /*0e80*/  ULEA UR4, UR10, UR4, 0x18 ;  /* 0x000000040a047291 */ /* 0x000fe2000f8ec0ff */
[----:B------:R-:W-:Y:S01]  /*0e90*/  IMAD.SHL.U32 R4, R4, 0x20, RZ ;  /* 0x0000002004047824 */ /* 0x000fe200078e00ff */
[----:B------:R-:W-:-:S04]  /*0ea0*/  SHF.L.U32 R2, R2, R5, RZ ;  /* 0x0000000502027219 */ /* 0x000fc800000006ff */
[----:B------:R-:W-:-:S05]  /*0eb0*/  LOP3.LUT R2, R2, R3, RZ, 0xfc, !PT ;  /* 0x0000000302027212 */ /* 0x000fca00078efcff */
[----:B------:R1:W-:Y:S04]  /*0ec0*/  ATOMS.OR RZ, [UR4], R2 ;  /* 0x00000002ffff798c */ /* 0x0003e8000b000004 */
[----:B------:R1:W-:Y:S01]  /*0ed0*/  STS [UR8+0xf8], R4 ;  /* 0x0000f804ff007988 */ /* 0x0003e20008000808 */
[----:B------:R-:W-:Y:S05]  /*0ee0*/  BRA `(.L_x_9) ;  /* 0x0000000000107947 */ /* 0x000fea0003800000 */
.L_x_8:
[----:B------:R-:W-:-:S05]  /*0ef0*/  MOV R2, 0xffffffff ;  /* 0xffffffff00027802 */ /* 0x000fca0000000f00 */
[----:B------:R1:W-:Y:S02]  /*0f00*/  STS [UR8+0xf8], R2 ;  /* 0x0000f802ff007988 */ /* 0x0003e40008000808 */
[----:B-1----:R-:W-:Y:S02]  /*0f10*/  MOV R2, 0xf30 ;  /* 0x00000f3000027802 */ /* 0x002fe40000000f00 */
[----:B------:R-:W-:Y:S05]  /*0f20*/  CALL.REL.NOINC `($__internal_1_$__cuda_sm10x_tcgen05_guardrail_trap_phase_invalid_during_alloc) ;  /* 0x0000009400cc7944 */ /* 0x000fea0003c00000 */
.L_x_9:
[----:B------:R-:W-:Y:S05]  /*0f30*/  WARPSYNC.ALL ;  /* 0x0000000000007948 */ /* 0x000fea0003800000 */
[----:B------:R-:W-:Y:S01]  /*0f40*/  NOP ;  /* 0x0000000000007918 */ /* 0x000fe20000000000 */
[----:B------:R-:W2:Y:S01]  /*0f50*/  S2UR UR4, SR_CgaCtaId ;  /* 0x00000000000479c3 */ /* 0x000ea20000008800 */
[----:B------:R-:W-:-:S07]  /*0f60*/  UMOV UR5, 0x400 ;  /* 0x0000040000057882 */ /* 0x000fce0000000000 */
[----:B------:R-:W-:Y:S06]  /*0f70*/  BAR.SYNC.DEFER_BLOCKING 0x2, 0x120 ;  /* 0x0084800000007b1d */ /* 0x000fec0000010000 */
[----:B------:R-:W3:Y:S01]  /*0f80*/  LDCU UR9, c[0x0][0x38c] ;  /* 0x00007180ff0977ac */ /* 0x000ee20008000800 */
[----:B------:R-:W4:Y:S01]  /*0f90*/  LDCU UR11, c[0x0][0x624] ;  /* 0x0000c480ff0b77ac */ /* 0x000f220008000800 */
[----:B--2---:R-:W-:Y:S02]  /*0fa0*/  ULEA UR4, UR4, UR5, 0x18 ;  /* 0x0000000504047291 */ /* 0x004fe4000f8ec0ff */
[----:B---3--:R-:W-:-:S02]  /*0fb0*/  UIADD3 UR7, UPT, UPT, UR9, -0x1, URZ ;  /* 0xffffffff09077890 */ /* 0x008fc4000fffe0ff */
[----:B------:R-:W-:Y:S02]  /*0fc0*/  UIADD3 UR5, UPT, UPT, UR4, 0x6800, URZ ;  /* 0x0000680004057890 */ /* 0x000fe4000fffe0ff */
[----:B------:R-:W-:Y:S02]  /*0fd0*/  UISETP.GT.AND UP0, UPT, UR9, URZ, UPT ;  /* 0x000000ff0900728c */ /* 0x000fe4000bf04270 */
[----:B------:R-:W-:Y:S01]  /*0fe0*/  USHF.R.U32.HI UR5, URZ, 0x4, UR5 ;  /* 0x00000004ff057899 */ /* 0x000fe20008011605 */
[----:B------:R-:W-:Y:S01]  /*0ff0*/  LDS R14, [UR4+0xf8] ;  /* 0x0000f804ff0e7984 */ /* 0x000fe20008000800 */
[----:B------:R-:W-:Y:S02]  /*1000*/  USHF.R.S32.HI UR6, URZ, 0x1f, UR7 ;  /* 0x0000001fff067899 */ /* 0x000fe40008011407 */
[----:B------:R-:W-:Y:S02]  /*1010*/  ULOP3.LUT UR5, UR5, 0x3fc0, URZ, 0xc0, !UPT ;  /* 0x00003fc005057892 */ /* 0x000fe4000f8ec0ff */
[----:B------:R-:W-:-:S02]  /*1020*/  ULEA.HI UR6, UR6, UR7, URZ, 0x7 ;  /* 0x0000000706067291 */ /* 0x000fc4000f8f38ff */
[----:B------:R-:W-:Y:S02]  /*1030*/  ULOP3.LUT UR5, UR5, 0x10000, URZ, 0xfc, !UPT ;  /* 0x0001000005057892 */ /* 0x000fe4000f8efcff */
[----:B------:R-:W-:-:S04]  /*1040*/  USHF.R.S32.HI UR23, URZ, 0x7, UR6 ;  /* 0x00000007ff177899 */ /* 0x000fc80008011406 */
[----:B-1----:R-:W-:Y:S01]  /*1050*/  MOV R2, UR5 ;  /* 0x0000000500027c02 */ /* 0x002fe20008000f00 */
[----:B------:R-:W-:-:S04]  /*1060*/  UIADD3 UR5, UPT, UPT, -UR9, URZ, URZ ;  /* 0x000000ff09057290 */ /* 0x000fc8000fffe1ff */
[----:B------:R-:W-:Y:S01]  /*1070*/  USHF.R.S32.HI UR5, URZ, 0x1f, UR5 ;  /* 0x0000001fff057899 */ /* 0x000fe20008011405 */
[----:B------:R-:W1:Y:S03]  /*1080*/  SHFL.IDX PT, R2, R2, RZ, 0x1f ;  /* 0x00001fff02027589 */ /* 0x000e6600000e0000 */
[----:B------:R-:W-:-:S04]  /*1090*/  ULEA.HI UR5, UR5, -UR9, URZ, 0x7 ;  /* 0x8000000905057291 */ /* 0x000fc8000f8f38ff */
[----:B------:R-:W-:-:S04]  /*10a0*/  USHF.R.S32.HI UR5, URZ, 0x7, UR5 ;  /* 0x00000007ff057899 */ /* 0x000fc80008011405 */
[----:B------:R-:W-:Y:S02]  /*10b0*/  @!UP0 ULOP3.LUT UR23, URZ, UR5, URZ, 0x33, !UPT ;  /* 0x00000005ff178292 */ /* 0x000fe4000f8e33ff */
[----:B----4-:R-:W-:Y:S01]  /*10c0*/  UISETP.GE.AND UP0, UPT, UR70, UR11, UPT ;  /* 0x0000000b4600728c */ /* 0x010fe2000bf06270 */
[----:B-1----:R-:W-:-:S08]  /*10d0*/  R2UR UR34, R2 ;  /* 0x00000000022272ca */ /* 0x002fd000000e0000 */
[----:B------:R-:W-:Y:S07]  /*10e0*/  BRA.U UP0, `(.L_x_12) ;  /* 0x0000001100ac7547 */ /* 0x000fee000b800000 */
[----:B------:R-:W-:Y:S01]  /*10f0*/  HFMA2 R11, -RZ, RZ, 0, 0 ;  /* 0x00000000ff0b7431 */ /* 0x000fe200000001ff */
[----:B------:R-:W-:Y:S01]  /*1100*/  CS2R R12, SRZ ;  /* 0x00000000000c7805 */ /* 0x000fe2000001ff00 */
[----:B------:R-:W-:Y:S02]  /*1110*/  UIADD3 UR32, UPT, UPT, UR34, 0x2, URZ ;  /* 0x0000000222207890 */ /* 0x000fe4000fffe0ff */
[----:B------:R-:W-:Y:S02]  /*1120*/  UIADD3 UR30, UPT, UPT, UR34, 0x200, URZ ;  /* 0x00000200221e7890 */ /* 0x000fe4000fffe0ff */
[----:B------:R-:W-:Y:S02]  /*1130*/  UIADD3 UR28, UPT, UPT, UR34, 0x202, URZ ;  /* 0x00000202221c7890 */ /* 0x000fe4000fffe0ff */
[----:B------:R-:W-:Y:S02]  /*1140*/  UIADD3 UR26, UPT, UPT, UR34, 0x400, URZ ;  /* 0x00000400221a7890 */ /* 0x000fe4000fffe0ff */
[----:B------:R-:W-:Y:S01]  /*1150*/  UIADD3 UR24, UPT, UPT, UR34, 0x402, URZ ;  /* 0x0000040222187890 */ /* 0x000fe2000fffe0ff */
[----:B------:R-:W1:Y:S01]  /*1160*/  LDCU UR67, c[0x0][0x370] ;  /* 0x00006e00ff4377ac */ /* 0x000e620008000800 */
[----:B------:R-:W-:Y:S01]  /*1170*/  UMOV UR37, UR70 ;  /* 0x0000004600257c82 */ /* 0x000fe20008000000 */
[----:B------:R-:W-:Y:S01]  /*1180*/  UMOV UR5, URZ ;  /* 0x000000ff00057c82 */ /* 0x000fe20008000000 */
[----:B------:R-:W-:Y:S01]  /*1190*/  UIADD3 UR69, UPT, UPT, UR4, 0x80, URZ ;  /* 0x0000008004457890 */ /* 0x000fe2000fffe0ff */
[----:B------:R-:W-:Y:S01]  /*11a0*/  UMOV UR64, 0x0 ;  /* 0x0000000000407882 */ /* 0x000fe20000000000 */
        /* <DEDUP_REMOVED lines=27> */
[----:B------:R-:W-:-:S02]  /*1360*/  UIADD3 UR36, UPT, UPT, UR4, 0x80, URZ ;  /* 0x0000008004247890 */ /* 0x000fc4000fffe0ff */
[----:B------:R-:W-:Y:S01]  /*1370*/  UIADD3 UR68, UPT, UPT, UR4, 0x8, URZ ;  /* 0x0000000804447890 */ /* 0x000fe2000fffe0ff */
[----:B------:R-:W-:Y:S01]  /*1380*/  UMOV UR35, 0x80004020 ;  /* 0x8000402000237882 */ /* 0x000fe20000000000 */
        /* <DEDUP_REMOVED lines=11> */
[----:B-1----:R-:W-:-:S05]  /*1440*/  UMOV UR73, 0x8190010 ;  /* 0x0819001000497882 */ /* 0x002fca0000000000 */
.L_x_24:
[----:B---3--:R-:W-:-:S04]  /*1450*/  SHF.L.U32 R4, R12, 0x1f, RZ ;  /* 0x0000001f0c047819 */ /* 0x008fc800000006ff */
[----:B-1----:R-:W1:Y:S02]  /*1460*/  SYNCS.PHASECHK.TRANS64.TRYWAIT P0, [UR4], R4 ;  /* 0x00000004ff0075a7 */ /* 0x002e640008001104 */
[----:B-1--4-:R-:W-:Y:S05]  /*1470*/  @!P0 BRA `(.L_x_13) ;  /* 0x0000008400bc8947 */ /* 0x012fea0003800000 */
.L_x_64:
[----:B------:R-:W-:Y:S01]  /*1480*/  ULEA UR14, UR5, UR4, 0x3 ;  /* 0x00000004050e7291 */ /* 0x000fe2000f8e18ff */
[----:B------:R-:W-:-:S08]  /*1490*/  SHF.L.U32 R4, R11, 0x1f, RZ ;  /* 0x0000001f0b047819 */ /* 0x000fd000000006ff */
[----:B------:R-:W2:Y:S02]  /*14a0*/  SYNCS.PHASECHK.TRANS64.TRYWAIT P0, [UR14+0x10], R4 ;  /* 0x00001004ff0075a7 */ /* 0x000ea4000800110e */
[----:B--2---:R-:W-:Y:S05]  /*14b0*/  @!P0 BRA `(.L_x_14) ;  /* 0x0000008400c88947 */ /* 0x004fea0003800000 */
.L_x_66:
[----:B------:R-:W-:Y:S01]  /*14c0*/  UIMAD UR12, UR5, 0x6000, UR4 ;  /* 0x00006000050c78a4 */ /* 0x000fe2000f8e0204 */
[----:B-1----:R-:W-:Y:S01]  /*14d0*/  IMAD.MOV.U32 R2, RZ, RZ, RZ ;  /* 0x000000ffff027224 */ /* 0x002fe200078e00ff */
[----:B------:R-:W-:Y:S01]  /*14e0*/  UMOV UR16, 0x0 ;  /* 0x0000000000107882 */ /* 0x000fe20000000000 */
[----:B------:R-:W-:Y:S01]  /*14f0*/  UMOV UR17, 0x8200010 ;  /* 0x0820001000117882 */ /* 0x000fe20000000000 */
[----:B------:R-:W-:Y:S02]  /*1500*/  UIADD3 UR12, UPT, UPT, UR12, 0xc800, URZ ;  /* 0x0000c8000c0c7890 */ /* 0x000fe4000fffe0ff */
[C---:B------:R-:W-:Y:S01]  /*1510*/  R2UR UR10, R2.reuse ;  /* 0x00000000020a72ca */ /* 0x040fe200000e0000 */
[----:B------:R-:W-:Y:S01]  /*1520*/  UMOV UR13, 0x80004020 ;  /* 0x80004020000d7882 */ /* 0x000fe20000000000 */
[----:B------:R-:W-:Y:S01]  /*1530*/  USHF.R.U32.HI UR12, URZ, 0x4, UR12 ;  /* 0x00000004ff0c7899 */ /* 0x000fe2000801160c */
[----:B------:R-:W-:Y:S01]  /*1540*/  R2UR UR15, R2 ;  /* 0x00000000020f72ca */ /* 0x000fe200000e0000 */
[----:B------:R-:W-:Y:S01]  /*1550*/  UMOV UR18, 0x0 ;  /* 0x0000000000127882 */ /* 0x000fe20000000000 */
[----:B------:R-:W-:Y:S01]  /*1560*/  UMOV UR19, 0x8200010 ;  /* 0x0820001000137882 */ /* 0x000fe20000000000 */
[----:B------:R-:W-:Y:S01]  /*1570*/  ULOP3.LUT UR12, UR12, 0x3fc0, URZ, 0xc0, !UPT ;  /* 0x00003fc00c0c7892 */ /* 0x000fe2000f8ec0ff */
[----:B------:R-:W-:Y:S01]  /*1580*/  UMOV UR7, 0x80004020 ;  /* 0x8000402000077882 */ /* 0x000fe20000000000 */
[----:B------:R-:W-:-:S02]  /*1590*/  UMOV UR9, 0x80004020 ;  /* 0x8000402000097882 */ /* 0x000fc40000000000 */
[----:B------:R-:W-:Y:S02]  /*15a0*/  ULOP3.LUT UR12, UR12, 0x10000, URZ, 0xfc, !UPT ;  /* 0x000100000c0c7892 */ /* 0x000fe4000f8efcff */
[----:B------:R-:W-:Y:S02]  /*15b0*/  UIADD3 UR14, UPT, UPT, UR14, 0x48, URZ ;  /* 0x000000480e0e7890 */ /* 0x000fe4000fffe0ff */
[----:B------:R-:W-:Y:S02]  /*15c0*/  UIADD3 UR6, UPT, UPT, UR12, 0x2, URZ ;  /* 0x000000020c067890 */ /* 0x000fe4000fffe0ff */
[----:B------:R-:W-:Y:S02]  /*15d0*/  UIADD3 UR8, UPT, UPT, UR12, 0x200, URZ ;  /* 0x000002000c087890 */ /* 0x000fe4000fffe0ff */
[----:B------:R-:W-:Y:S01]  /*15e0*/  UIADD3 UR5, UPT, UPT, UR5, 0x1, URZ ;  /* 0x0000000105057890 */ /* 0x000fe2000fffe0ff */
[----:B------:R1:W-:Y:S01]  /*15f0*/  UTCHMMA gdesc[UR34], gdesc[UR12], tmem[UR10], tmem[UR16], idesc[UR17], !UPT ;  /* 0x00ff100c220075ea */ /* 0x0003e2000f80000a */
[----:B------:R-:W-:-:S02]  /*1600*/  UMOV UR11, 0x80004020 ;  /* 0x80004020000b7882 */ /* 0x000fc40000000000 */
[----:B------:R-:W-:Y:S01]  /*1610*/  UISETP.NE.AND UP0, UPT, UR5, 0x7, UPT ;  /* 0x000000070500788c */ /* 0x000fe2000bf05270 */
[C---:B-1----:R-:W-:Y:S01]  /*1620*/  R2UR UR17, R2.reuse ;  /* 0x00000000021172ca */ /* 0x042fe200000e0000 */
[----:B------:R-:W-:Y:S01]  /*1630*/  UIADD3 UR10, UPT, UPT, UR12, 0x202, URZ ;  /* 0x000002020c0a7890 */ /* 0x000fe2000fffe0ff */
[C---:B------:R-:W-:Y:S02]  /*1640*/  R2UR UR16, R2.reuse ;  /* 0x00000000021072ca */ /* 0x040fe400000e0000 */
[----:B------:R-:W-:-:S09]  /*1650*/  R2UR UR13, R2 ;  /* 0x00000000020d72ca */ /* 0x000fd200000e0000 */
[----:B------:R1:W-:Y:S02]  /*1660*/  UTCHMMA gdesc[UR32], gdesc[UR6], tmem[UR17], tmem[UR18], idesc[UR19], UPT ;  /* 0x00ff1206200075ea */ /* 0x0003e4000b800011 */
[----:B------:R2:W-:Y:S01]  /*1670*/  UTCHMMA gdesc[UR30], gdesc[UR8], tmem[UR16], tmem[UR18], idesc[UR19], UPT ;  /* 0x00ff12081e0075ea */ /* 0x0005e2000b800010 */
[----:B------:R-:W-:Y:S01]  /*1680*/  UTCHMMA gdesc[UR28], gdesc[UR10], tmem[UR15], tmem[UR18], idesc[UR19], UPT ;  /* 0x00ff120a1c0075ea */ /* 0x000fe2000b80000f */
[----:B-1----:R-:W-:Y:S02]  /*1690*/  UIADD3 UR6, UPT, UPT, UR12, 0x400, URZ ;  /* 0x000004000c067890 */ /* 0x002fe4000fffe0ff */
[----:B--2---:R-:W-:Y:S01]  /*16a0*/  UIADD3 UR8, UPT, UPT, UR12, 0x402, URZ ;  /* 0x000004020c087890 */ /* 0x004fe2000fffe0ff */
[----:B------:R-:W-:-:S06]  /*16b0*/  R2UR UR12, R2 ;  /* 0x00000000020c72ca */ /* 0x000fcc00000e0000 */
[----:B------:R1:W-:Y:S07]  /*16c0*/  UTCHMMA gdesc[UR26], gdesc[UR6], tmem[UR13], tmem[UR18], idesc[UR19], UPT ;  /* 0x00ff12061a0075ea */ /* 0x0003ee000b80000d */
[----:B------:R2:W-:Y:S01]  /*16d0*/  UTCHMMA gdesc[UR24], gdesc[UR8], tmem[UR12], tmem[UR18], idesc[UR19], UPT ;  /* 0x00ff1208180075ea */ /* 0x0005e2000b80000c */
[----:B------:R2:W-:Y:S01]  /*16e0*/  UTCBAR [UR69], URZ ;  /* 0x000000ff450073e9 */ /* 0x0005e200080000ff */
[----:B------:R2:W-:Y:S01]  /*16f0*/  UTCBAR [UR14], URZ ;  /* 0x000000ff0e0073e9 */ /* 0x0005e200080000ff */
[----:B-1----:R-:W-:-:S06]  /*1700*/  USEL UR6, URZ, 0x1, UP0 ;  /* 0x00000001ff067887 */ /* 0x002fcc0008000000 */
[----:B------:R-:W-:Y:S01]  /*1710*/  LOP3.LUT R11, R11, UR6, RZ, 0x3c, !PT ;  /* 0x000000060b0b7c12 */ /* 0x000fe2000f8e3cff */
[----:B------:R-:W-:Y:S02]  /*1720*/  USEL UR6, UR5, URZ, UP0 ;  /* 0x000000ff05067287 */ /* 0x000fe40008000000 */
[----:B------:R-:W-:Y:S01]  /*1730*/  UISETP.GE.AND UP0, UPT, UR23, 0x1, UPT ;  /* 0x000000011700788c */ /* 0x000fe2000bf06270 */
[----:B------:R-:W-:-:S08]  /*1740*/  UMOV UR5, URZ ;  /* 0x000000ff00057c82 */ /* 0x000fd00008000000 */
[----:B------:R-:W-:Y:S05]  /*1750*/  BRA.U !UP0, `(.L_x_15) ;  /* 0x0000000508d47547 */ /* 0x000fea000b800000 */
[----:B------:R-:W-:Y:S02]  /*1760*/  CS2R R6, SRZ ;  /* 0x0000000000067805 */ /* 0x000fe4000001ff00 */
[----:B------:R-:W-:Y:S02]  /*1770*/  CS2R R4, SRZ ;  /* 0x0000000000047805 */ /* 0x000fe4000001ff00 */
[----:B------:R-:W-:Y:S01]  /*1780*/  CS2R R2, SRZ ;  /* 0x0000000000027805 */ /* 0x000fe2000001ff00 */
[----:B------:R-:W-:Y:S01]  /*1790*/  UMOV UR5, URZ ;  /* 0x000000ff00057c82 */ /* 0x000fe20008000000 */
[----:B------:R-:W-:-:S05]  /*17a0*/  UMOV UR22, URZ ;  /* 0x000000ff00167c82 */ /* 0x000fca0008000000 */
.L_x_20:
[----:B--2--5:R-:W-:Y:S01]  /*17b0*/  ULEA UR18, UR6, UR4, 0x3 ;  /* 0x0000000406127291 */ /* 0x024fe2000f8e18ff */
[----:B------:R-:W-:Y:S01]  /*17c0*/  SHF.L.U32 R19, R11, 0x1f, RZ ;  /* 0x0000001f0b137819 */ /* 0x000fe200000006ff */
[----:B------:R-:W-:Y:S01]  /*17d0*/  UISETP.NE.U32.AND UP0, UPT, UR5, URZ, UPT ;  /* 0x000000ff0500728c */ /* 0x000fe2000bf05070 */
[----:B-1----:R-:W-:Y:S06]  /*17e0*/  SHF.L.U32 R17, R13, 0x1f, RZ ;  /* 0x0000001f0d117819 */ /* 0x002fec00000006ff */
[----:B------:R-:W1:Y:S02]  /*17f0*/  SYNCS.PHASECHK.TRANS64.TRYWAIT P0, [UR18+0x10], R19 ;  /* 0x00001013ff0075a7 */ /* 0x000e640008001112 */
[----:B-1----:R-:W-:Y:S05]  /*1800*/  @!P0 BRA `(.L_x_16) ;  /* 0x0000008400108947 */ /* 0x002fea0003800000 */
.L_x_68:
[----:B------:R-:W2:Y:S01]  /*1810*/  SYNCS.PHASECHK.TRANS64.TRYWAIT P0, [UR4+0x88], R17 ;  /* 0x00008811ff0075a7 */ /* 0x000ea20008001104 */
[----:B------:R-:W-:Y:S01]  /*1820*/  UIMAD UR5, UR6, 0x6000, UR4 ;  /* 0x00006000060578a4 */ /* 0x000fe2000f8e0204 */
[----:B------:R-:W-:Y:S03]  /*1830*/  HFMA2 R9, -RZ, RZ, 0, 3.814697265625e-06 ;  /* 0x00000040ff097431 */ /* 0x000fe600000001ff */
[----:B------:R-:W-:Y:S04]  /*1840*/  UIADD3 UR5, UPT, UPT, UR5, 0xc800, URZ ;  /* 0x0000c80005057890 */ /* 0x000fe8000fffe0ff */
[----:B------:R-:W-:Y:S04]  /*1850*/  USHF.R.U32.HI UR8, URZ, 0x4, UR5 ;  /* 0x00000004ff087899 */ /* 0x000fe80008011605 */
[----:B------:R-:W-:Y:S01]  /*1860*/  ULOP3.LUT UR8, UR8, 0x3fc0, URZ, 0xc0, !UPT ;  /* 0x00003fc008087892 */ /* 0x000fe2000f8ec0ff */
[----:B--2---:R-:W-:Y:S11]  /*1870*/  @!P0 BRA `(.L_x_17) ;  /* 0x0000008400108947 */ /* 0x004ff60003800000 */
.L_x_70:
[----:B------:R-:W-:Y:S01]  /*1880*/  R2UR UR7, R9 ;  /* 0x00000000090772ca */ /* 0x000fe200000e0000 */
[----:B-1----:R-:W-:Y:S01]  /*1890*/  IMAD.MOV.U32 R8, RZ, RZ, 0x100 ;  /* 0x00000100ff087424 */ /* 0x002fe200078e00ff */
[----:B------:R-:W-:Y:S01]  /*18a0*/  ULOP3.LUT UR8, UR8, 0x2000000, URZ, 0xfc, !UPT ;  /* 0x0200000008087892 */ /* 0x000fe2000f8efcff */
[----:B------:R-:W-:Y:S01]  /*18b0*/  IMAD.MOV.U32 R9, RZ, RZ, 0x48 ;  /* 0x00000048ff097424 */ /* 0x000fe200078e00ff */
[----:B------:R-:W-:Y:S01]  /*18c0*/  UMOV UR9, 0x80004020 ;  /* 0x8000402000097882 */ /* 0x000fe20000000000 */
[----:B------:R-:W-:Y:S01]  /*18d0*/  UMOV UR11, 0x80004020 ;  /* 0x80004020000b7882 */ /* 0x000fe20000000000 */
[C---:B------:R-:W-:Y:S01]  /*18e0*/  R2UR UR5, R8.reuse ;  /* 0x00000000080572ca */ /* 0x040fe200000e0000 */
[----:B------:R-:W-:Y:S01]  /*18f0*/  UIADD3 UR10, UPT, UPT, UR8, 0x40, URZ ;  /* 0x00000040080a7890 */ /* 0x000fe2000fffe0ff */
[----:B------:R-:W-:Y:S01]  /*1900*/  R2UR UR16, R9 ;  /* 0x00000000091072ca */ /* 0x000fe200000e0000 */
[----:B------:R-:W-:Y:S01]  /*1910*/  IMAD.MOV.U32 R9, RZ, RZ, 0x50 ;  /* 0x00000050ff097424 */ /* 0x000fe200078e00ff */
[C---:B------:R-:W-:Y:S01]  /*1920*/  R2UR UR17, R8.reuse ;  /* 0x00000000081172ca */ /* 0x040fe200000e0000 */
[----:B------:R-:W-:Y:S01]  /*1930*/  UIADD3 UR12, UPT, UPT, UR8, 0x80, URZ ;  /* 0x00000080080c7890 */ /* 0x000fe2000fffe0ff */
[----:B------:R-:W-:Y:S02]  /*1940*/  UMOV UR13, 0x80004020 ;  /* 0x80004020000d7882 */ /* 0x000fe40000000000 */
[----:B------:R-:W-:Y:S01]  /*1950*/  R2UR UR15, R9 ;  /* 0x00000000090f72ca */ /* 0x000fe200000e0000 */
[----:B------:R-:W-:Y:S04]  /*1960*/  IMAD.MOV.U32 R9, RZ, RZ, 0x58 ;  /* 0x00000058ff097424 */ /* 0x000fe800078e00ff */
[----:B------:R1:W-:Y:S01]  /*1970*/  UTCHMMA tmem[UR7], gdesc[UR8], tmem[UR5], tmem[UR64], idesc[UR65], UP0 ;  /* 0x00ff4008070079ea */ /* 0x0003e20008000005 */
[----:B------:R-:W-:Y:S01]  /*1980*/  R2UR UR14, R9 ;  /* 0x00000000090e72ca */ /* 0x000fe200000e0000 */
[----:B------:R-:W-:Y:S02]  /*1990*/  IMAD.MOV.U32 R9, RZ, RZ, 0x60 ;  /* 0x00000060ff097424 */ /* 0x000fe400078e00ff */
[----:B------:R3:W-:Y:S04]  /*19a0*/  UTCHMMA tmem[UR16], gdesc[UR10], tmem[UR17], tmem[UR62], idesc[UR63], UPT ;  /* 0x00ff3e0a100079ea */ /* 0x0007e8000b800011 */
[----:B------:R4:W-:Y:S01]  /*19b0*/  UTCHMMA tmem[UR15], gdesc[UR12], tmem[UR5], tmem[UR60], idesc[UR61], UPT ;  /* 0x00ff3c0c0f0079ea */ /* 0x0009e2000b800005 */
[----:B-1----:R-:W-:Y:S01]  /*19c0*/  R2UR UR7, R9 ;  /* 0x00000000090772ca */ /* 0x002fe200000e0000 */
[----:B------:R-:W-:Y:S01]  /*19d0*/  IMAD.MOV.U32 R9, RZ, RZ, 0x68 ;  /* 0x00000068ff097424 */ /* 0x000fe200078e00ff */
[C---:B---3--:R-:W-:Y:S01]  /*19e0*/  R2UR UR16, R8.reuse ;  /* 0x00000000081072ca */ /* 0x048fe200000e0000 */
[----:B------:R-:W-:Y:S01]  /*19f0*/  UIADD3 UR10, UPT, UPT, UR8, 0xc0, URZ ;  /* 0x000000c0080a7890 */ /* 0x000fe2000fffe0ff */
[C---:B----4-:R-:W-:Y:S01]  /*1a00*/  R2UR UR15, R8.reuse ;  /* 0x00000000080f72ca */ /* 0x050fe200000e0000 */
[----:B------:R-:W-:Y:S01]  /*1a10*/  UIADD3 UR12, UPT, UPT, UR8, 0x100, URZ ;  /* 0x00000100080c7890 */ /* 0x000fe2000fffe0ff */
[----:B------:R-:W-:Y:S01]  /*1a20*/  R2UR UR5, R9 ;  /* 0x00000000090572ca */ /* 0x000fe200000e0000 */
[----:B------:R-:W-:Y:S08]  /*1a30*/  IMAD.MOV.U32 R9, RZ, RZ, 0x70 ;  /* 0x00000070ff097424 */ /* 0x000ff000078e00ff */
[----:B------:R1:W-:Y:S02]  /*1a40*/  UTCHMMA tmem[UR14], gdesc[UR10], tmem[UR16], tmem[UR58], idesc[UR59], UPT ;  /* 0x00ff3a0a0e0079ea */ /* 0x0003e4000b800010 */
[----:B------:R3:W-:Y:S01]  /*1a50*/  UTCHMMA tmem[UR7], gdesc[UR12], tmem[UR15], tmem[UR56], idesc[UR57], UPT ;  /* 0x00ff380c070079ea */ /* 0x0007e2000b80000f */
[----:B-1----:R-:W-:Y:S01]  /*1a60*/  R2UR UR14, R8 ;  /* 0x00000000080e72ca */ /* 0x002fe200000e0000 */
[----:B------:R-:W-:Y:S11]  /*1a70*/  UIADD3 UR10, UPT, UPT, UR8, 0x140, URZ ;  /* 0x00000140080a7890 */ /* 0x000ff6000fffe0ff */
[----:B------:R-:W-:Y:S01]  /*1a80*/  @!UPT UIADD3 URZ, UPT, UPT, URZ, URZ, URZ ;  /* 0x000000fffffff290 */ /* 0x000fe2000fffe0ff */
[----:B------:R3:W-:Y:S01]  /*1a90*/  UTCHMMA tmem[UR5], gdesc[UR10], tmem[UR14], tmem[UR54], idesc[UR55], UPT ;  /* 0x00ff360a050079ea */ /* 0x0007e2000b80000e */
[----:B------:R-:W1:Y:S02]  /*1aa0*/  SYNCS.PHASECHK.TRANS64.TRYWAIT P0, [UR4+0x90], R17 ;  /* 0x00009011ff0075a7 */ /* 0x000e640008001104 */
[----:B-1-3--:R-:W-:Y:S05]  /*1ab0*/  @!P0 BRA `(.L_x_18) ;  /* 0x00000080009c8947 */ /* 0x00afea0003800000 */
.L_x_72:
[----:B------:R-:W-:Y:S01]  /*1ac0*/  UIADD3 UR6, UPT, UPT, UR6, 0x1, URZ ;  /* 0x0000000106067890 */ /* 0x000fe2000fffe0ff */
[----:B------:R-:W-:Y:S01]  /*1ad0*/  R2UR UR7, R9 ;  /* 0x00000000090772ca */ /* 0x000fe200000e0000 */
[----:B------:R-:W-:Y:S01]  /*1ae0*/  UIADD3 UR10, UPT, UPT, UR8, 0x180, URZ ;  /* 0x00000180080a7890 */ /* 0x000fe2000fffe0ff */
[----:B------:R-:W-:Y:S01]  /*1af0*/  R2UR UR14, R8 ;  /* 0x00000000080e72ca */ /* 0x000fe200000e0000 */
[----:B------:R-:W-:Y:S01]  /*1b00*/  UMOV UR11, 0x80004020 ;  /* 0x80004020000b7882 */ /* 0x000fe20000000000 */
[----:B------:R-:W-:Y:S01]  /*1b10*/  IMAD.MOV.U32 R9, RZ, RZ, 0x78 ;  /* 0x00000078ff097424 */ /* 0x000fe200078e00ff */
[----:B------:R-:W-:Y:S01]  /*1b20*/  UISETP.NE.AND UP0, UPT, UR6, 0x7, UPT ;  /* 0x000000070600788c */ /* 0x000fe2000bf05270 */
[----:B------:R-:W-:Y:S01]  /*1b30*/  IMAD.MOV.U32 R8, RZ, RZ, 0x100 ;  /* 0x00000100ff087424 */ /* 0x000fe200078e00ff */
[----:B------:R-:W-:Y:S02]  /*1b40*/  UIADD3 UR8, UPT, UPT, UR8, 0x1c0, URZ ;  /* 0x000001c008087890 */ /* 0x000fe4000fffe0ff */
[----:B------:R-:W-:Y:S01]  /*1b50*/  USEL UR5, URZ, 0x1, UP0 ;  /* 0x00000001ff057887 */ /* 0x000fe20008000000 */
[----:B------:R-:W-:Y:S01]  /*1b60*/  R2UR UR12, R9 ;  /* 0x00000000090c72ca */ /* 0x000fe200000e0000 */
[----:B------:R-:W-:Y:S01]  /*1b70*/  USEL UR6, UR6, URZ, UP0 ;  /* 0x000000ff06067287 */ /* 0x000fe20008000000 */
[----:B------:R-:W-:Y:S01]  /*1b80*/  R2UR UR13, R8 ;  /* 0x00000000080d72ca */ /* 0x000fe200000e0000 */
[----:B------:R-:W-:Y:S02]  /*1b90*/  UMOV UR9, 0x80004020 ;  /* 0x8000402000097882 */ /* 0x000fe40000000000 */
[----:B------:R3:W-:Y:S01]  /*1ba0*/  UTCHMMA tmem[UR7], gdesc[UR10], tmem[UR14], tmem[UR52], idesc[UR53], UPT ;  /* 0x00ff340a070079ea */ /* 0x0007e2000b80000e */
[----:B------:R-:W-:Y:S01]  /*1bb0*/  ULEA UR21, UR6, UR4, 0x3 ;  /* 0x0000000406157291 */ /* 0x000fe2000f8e18ff */
[----:B------:R-:W-:Y:S05]  /*1bc0*/  LOP3.LUT R11, R11, UR5, RZ, 0x3c, !PT ;  /* 0x000000050b0b7c12 */ /* 0x000fea000f8e3cff */
[----:B-12---:R-:W-:Y:S03]  /*1bd0*/  IMAD.U32 R17, R11, -0x80000000, RZ ;  /* 0x800000000b117824 */ /* 0x006fe600078e00ff */
[----:B------:R1:W-:Y:S01]  /*1be0*/  UTCHMMA tmem[UR12], gdesc[UR8], tmem[UR13], tmem[UR50], idesc[UR51], UPT ;  /* 0x00ff32080c0079ea */ /* 0x0003e2000b80000d */
[----:B---3--:R-:W-:Y:S09]  /*1bf0*/  UIADD3 UR7, UPT, UPT, UR18, 0x48, URZ ;  /* 0x0000004812077890 */ /* 0x008ff2000fffe0ff */
[----:B------:R1:W-:Y:S01]  /*1c00*/  UTCBAR [UR7], URZ ;  /* 0x000000ff070073e9 */ /* 0x0003e200080000ff */
[----:B------:R-:W2:Y:S02]  /*1c10*/  SYNCS.PHASECHK.TRANS64.TRYWAIT P0, [UR21+0x10], R17 ;  /* 0x00001011ff0075a7 */ /* 0x000ea40008001115 */
[----:B-12---:R-:W-:Y:S05]  /*1c20*/  @!P0 BRA `(.L_x_19) ;  /* 0x00000080005c8947 */ /* 0x006fea0003800000 */
.L_x_74:
[----:B------:R-:W-:Y:S01]  /*1c30*/  UIMAD UR5, UR6, 0x6000, UR4 ;  /* 0x00006000060578a4 */ /* 0x000fe2000f8e0204 */
[----:B------:R-:W-:Y:S01]  /*1c40*/  R2UR UR7, R7 ;  /* 0x00000000070772ca */ /* 0x000fe200000e0000 */
[----:B------:R-:W-:Y:S01]  /*1c50*/  UIADD3 UR6, UPT, UPT, UR6, 0x1, URZ ;  /* 0x0000000106067890 */ /* 0x000fe2000fffe0ff */
[----:B------:R-:W-:Y:S01]  /*1c60*/  R2UR UR20, R6 ;  /* 0x00000000061472ca */ /* 0x000fe200000e0000 */
[----:B------:R-:W-:Y:S01]  /*1c70*/  UIADD3 UR5, UPT, UPT, UR5, 0xc800, URZ ;  /* 0x0000c80005057890 */ /* 0x000fe2000fffe0ff */
[----:B------:R-:W-:Y:S01]  /*1c80*/  R2UR UR19, R5 ;  /* 0x00000000051372ca */ /* 0x000fe200000e0000 */
[----:B------:R-:W-:Y:S01]  /*1c90*/  UISETP.NE.AND UP0, UPT, UR6, 0x7, UPT ;  /* 0x000000070600788c */ /* 0x000fe2000bf05270 */
[----:B------:R-:W-:Y:S01]  /*1ca0*/  R2UR UR18, R3 ;  /* 0x00000000031272ca */ /* 0x000fe200000e0000 */
[----:B------:R-:W-:Y:S01]  /*1cb0*/  USHF.R.U32.HI UR5, URZ, 0x4, UR5 ;  /* 0x00000004ff057899 */ /* 0x000fe20008011605 */
[----:B------:R-:W-:Y:S01]  /*1cc0*/  LOP3.LUT R13, R13, 0x1, RZ, 0x3c, !PT ;  /* 0x000000010d0d7812 */ /* 0x000fe200078e3cff */
[----:B------:R-:W-:Y:S02]  /*1cd0*/  UIADD3 UR22, UPT, UPT, UR22, 0x1, URZ ;  /* 0x0000000116167890 */ /* 0x000fe4000fffe0ff */
[----:B------:R-:W-:Y:S02]  /*1ce0*/  ULOP3.LUT UR5, UR5, 0x3fc0, URZ, 0xc0, !UPT ;  /* 0x00003fc005057892 */ /* 0x000fe4000f8ec0ff */
[----:B------:R-:W-:Y:S02]  /*1cf0*/  USEL UR6, UR6, URZ, UP0 ;  /* 0x000000ff06067287 */ /* 0x000fe40008000000 */
[----:B------:R-:W-:Y:S01]  /*1d00*/  ULOP3.LUT UR8, UR5, 0x10000, URZ, 0xfc, !UPT ;  /* 0x0001000005087892 */ /* 0x000fe2000f8efcff */
[----:B------:R-:W-:Y:S01]  /*1d10*/  UMOV UR9, 0x80004020 ;  /* 0x8000402000097882 */ /* 0x000fe20000000000 */
[----:B------:R-:W-:Y:S02]  /*1d20*/  UMOV UR17, 0x80004020 ;  /* 0x8000402000117882 */ /* 0x000fe40000000000 */
[----:B------:R-:W-:Y:S01]  /*1d30*/  UIADD3 UR16, UPT, UPT, UR8, 0x2, URZ ;  /* 0x0000000208107890 */ /* 0x000fe2000fffe0ff */
[----:B------:R-:W-:Y:S01]  /*1d40*/  R2UR UR5, R4 ;  /* 0x00000000040572ca */ /* 0x000fe200000e0000 */
[----:B------:R-:W-:Y:S02]  /*1d50*/  UIADD3 UR14, UPT, UPT, UR8, 0x200, URZ ;  /* 0x00000200080e7890 */ /* 0x000fe4000fffe0ff */
[----:B------:R-:W-:Y:S01]  /*1d60*/  UIADD3 UR12, UPT, UPT, UR8, 0x202, URZ ;  /* 0x00000202080c7890 */ /* 0x000fe2000fffe0ff */
[----:B------:R2:W-:Y:S01]  /*1d70*/  UTCHMMA gdesc[UR34], gdesc[UR8], tmem[UR7], tmem[UR48], idesc[UR49], !UPT ;  /* 0x00ff3008220075ea */ /* 0x0005e2000f800007 */
[----:B------:R-:W-:Y:S01]  /*1d80*/  UIADD3 UR10, UPT, UPT, UR8, 0x400, URZ ;  /* 0x00000400080a7890 */ /* 0x000fe2000fffe0ff */
[----:B------:R-:W-:Y:S02]  /*1d90*/  UMOV UR15, 0x80004020 ;  /* 0x80004020000f7882 */ /* 0x000fe40000000000 */
[----:B------:R3:W-:Y:S01]  /*1da0*/  UTCHMMA gdesc[UR32], gdesc[UR16], tmem[UR20], tmem[UR46], idesc[UR47], UPT ;  /* 0x00ff2e10200075ea */ /* 0x0007e2000b800014 */
[----:B------:R-:W-:Y:S01]  /*1db0*/  UMOV UR13, 0x80004020 ;  /* 0x80004020000d7882 */ /* 0x000fe20000000000 */
[----:B------:R-:W-:Y:S01]  /*1dc0*/  UTCHMMA gdesc[UR30], gdesc[UR14], tmem[UR19], tmem[UR44], idesc[UR45], UPT ;  /* 0x00ff2c0e1e0075ea */ /* 0x000fe2000b800013 */
[----:B------:R-:W-:Y:S02]  /*1dd0*/  UMOV UR11, 0x80004020 ;  /* 0x80004020000b7882 */ /* 0x000fe40000000000 */
[----:B------:R4:W-:Y:S01]  /*1de0*/  UTCHMMA gdesc[UR28], gdesc[UR12], tmem[UR5], tmem[UR42], idesc[UR43], UPT ;  /* 0x00ff2a0c1c0075ea */ /* 0x0009e2000b800005 */
[----:B------:R5:W-:Y:S01]  /*1df0*/  UTCHMMA gdesc[UR26], gdesc[UR10], tmem[UR18], tmem[UR40], idesc[UR41], UPT ;  /* 0x00ff280a1a0075ea */ /* 0x000be2000b800012 */
[----:B--2---:R-:W-:Y:S02]  /*1e00*/  UIADD3 UR8, UPT, UPT, UR8, 0x402, URZ ;  /* 0x0000040208087890 */ /* 0x004fe4000fffe0ff */
[----:B------:R-:W-:Y:S01]  /*1e10*/  UIADD3 UR7, UPT, UPT, UR21, 0x48, URZ ;  /* 0x0000004815077890 */ /* 0x000fe2000fffe0ff */
[----:B---3--:R-:W-:Y:S01]  /*1e20*/  R2UR UR16, R2 ;  /* 0x00000000021072ca */ /* 0x008fe200000e0000 */
[----:B----4-:R-:W-:Y:S02]  /*1e30*/  USEL UR5, URZ, 0x1, UP0 ;  /* 0x00000001ff057887 */ /* 0x010fe40008000000 */
[----:B------:R-:W-:Y:S04]  /*1e40*/  UISETP.NE.AND UP0, UPT, UR22, UR23, UPT ;  /* 0x000000171600728c */ /* 0x000fe8000bf05270 */
[----:B------:R-:W-:Y:S01]  /*1e50*/  LOP3.LUT R11, R11, UR5, RZ, 0x3c, !PT ;  /* 0x000000050b0b7c12 */ /* 0x000fe2000f8e3cff */
[----:B------:R-:W-:Y:S05]  /*1e60*/  UMOV UR5, 0x1 ;  /* 0x0000000100057882 */ /* 0x000fea0000000000 */
[----:B------:R5:W-:Y:S01]  /*1e70*/  UTCHMMA gdesc[UR24], gdesc[UR8], tmem[UR16], tmem[UR38], idesc[UR39], UPT ;  /* 0x00ff2608180075ea */ /* 0x000be2000b800010 */
[----:B------:R5:W-:Y:S01]  /*1e80*/  UTCBAR [UR36], URZ ;  /* 0x000000ff240073e9 */ /* 0x000be200080000ff */
[----:B------:R5:W-:Y:S01]  /*1e90*/  UTCBAR [UR7], URZ ;  /* 0x000000ff070073e9 */ /* 0x000be200080000ff */
[----:B------:R-:W-:Y:S05]  /*1ea0*/  BRA.U UP0, `(.L_x_20) ;  /* 0xfffffff900407547 */ /* 0x000fea000b83ffff */
.L_x_15:
[----:B-----5:R-:W-:Y:S01]  /*1eb0*/  ULEA UR7, UR6, UR4, 0x3 ;  /* 0x0000000406077291 */ /* 0x020fe2000f8e18ff */
[----:B------:R-:W-:Y:S01]  /*1ec0*/  SHF.L.U32 R4, R11, 0x1f, RZ ;  /* 0x0000001f0b047819 */ /* 0x000fe200000006ff */
[----:B------:R3:W-:Y:S01]  /*1ed0*/  UTCBAR [UR68], URZ ;  /* 0x000000ff440073e9 */ /* 0x0007e200080000ff */
[----:B------:R-:W-:-:S06]  /*1ee0*/  UISETP.NE.U32.AND UP0, UPT, UR5, URZ, UPT ;  /* 0x000000ff0500728c */ /* 0x000fcc000bf05070 */
[----:B------:R-:W4:Y:S02]  /*1ef0*/  SYNCS.PHASECHK.TRANS64.TRYWAIT P0, [UR7+0x10], R4 ;  /* 0x00001004ff0075a7 */ /* 0x000f240008001107 */
[----:B---34-:R-:W-:Y:S05]  /*1f00*/  @!P0 BRA `(.L_x_21) ;  /* 0x0000007c00c08947 */ /* 0x018fea0003800000 */
.L_x_76:
[----:B---3--:R-:W-:Y:S01]  /*1f10*/  SHF.L.U32 R5, R13, 0x1f, RZ ;  /* 0x0000001f0d057819 */ /* 0x008fe200000006ff */
[----:B------:R-:W-:Y:S01]  /*1f20*/  UIMAD UR5, UR6, 0x6000, UR4 ;  /* 0x00006000060578a4 */ /* 0x000fe2000f8e0204 */
[----:B------:R-:W-:Y:S01]  /*1f30*/  HFMA2 R3, -RZ, RZ, 0, 3.814697265625e-06 ;  /* 0x00000040ff037431 */ /* 0x000fe200000001ff */
[----:B------:R-:W-:Y:S01]  /*1f40*/  MOV R2, 0x100 ;  /* 0x0000010000027802 */ /* 0x000fe20000000f00 */
[----:B------:R-:W3:Y:S01]  /*1f50*/  SYNCS.PHASECHK.TRANS64.TRYWAIT P0, [UR4+0x88], R5 ;  /* 0x00008805ff0075a7 */ /* 0x000ee20008001104 */
[----:B------:R-:W-:-:S04]  /*1f60*/  UIADD3 UR5, UPT, UPT, UR5, 0xc800, URZ ;  /* 0x0000c80005057890 */ /* 0x000fc8000fffe0ff */
[----:B------:R-:W-:-:S04]  /*1f70*/  USHF.R.U32.HI UR5, URZ, 0x4, UR5 ;  /* 0x00000004ff057899 */ /* 0x000fc80008011605 */
[----:B------:R-:W-:-:S04]  /*1f80*/  ULOP3.LUT UR5, UR5, 0x3fc0, URZ, 0xc0, !UPT ;  /* 0x00003fc005057892 */ /* 0x000fc8000f8ec0ff */
[----:B------:R-:W-:Y:S01]  /*1f90*/  ULOP3.LUT UR5, UR5, 0x2000000, URZ, 0xfc, !UPT ;  /* 0x0200000005057892 */ /* 0x000fe2000f8efcff */
[----:B---3--:R-:W-:Y:S11]  /*1fa0*/  @!P0 BRA `(.L_x_22) ;  /* 0x0000007c00b48947 */ /* 0x008ff60003800000 */
.L_x_78:
[----:B--2---:R-:W-:Y:S01]  /*1fb0*/  R2UR UR14, R3 ;  /* 0x00000000030e72ca */ /* 0x004fe200000e0000 */
[----:B------:R-:W-:Y:S01]  /*1fc0*/  IMAD.MOV.U32 R3, RZ, RZ, 0x48 ;  /* 0x00000048ff037424 */ /* 0x000fe200078e00ff */
[----:B------:R-:W-:Y:S01]  /*1fd0*/  R2UR UR15, R2 ;  /* 0x00000000020f72ca */ /* 0x000fe200000e0000 */
[----:B------:R-:W-:Y:S01]  /*1fe0*/  UMOV UR12, 0x0 ;  /* 0x00000000000c7882 */ /* 0x000fe20000000000 */
[----:B------:R-:W-:Y:S01]  /*1ff0*/  UMOV UR13, 0x8190010 ;  /* 0x08190010000d7882 */ /* 0x000fe20000000000 */
[----:B------:R-:W-:Y:S01]  /*2000*/  UMOV UR10, UR5 ;  /* 0x00000005000a7c82 */ /* 0x000fe20008000000 */
[----:B------:R-:W-:Y:S01]  /*2010*/  UMOV UR11, 0x80004020 ;  /* 0x80004020000b7882 */ /* 0x000fe20000000000 */
[----:B------:R-:W-:Y:S01]  /*2020*/  IMAD.MOV.U32 R2, RZ, RZ, 0x100 ;  /* 0x00000100ff027424 */ /* 0x000fe200078e00ff */
[----:B------:R-:W-:Y:S01]  /*2030*/  UIADD3 UR8, UPT, UPT, UR5, 0x40, URZ ;  /* 0x0000004005087890 */ /* 0x000fe2000fffe0ff */
[----:B------:R-:W-:Y:S01]  /*2040*/  UMOV UR18, 0x0 ;  /* 0x0000000000127882 */ /* 0x000fe20000000000 */
[----:B------:R-:W-:-:S02]  /*2050*/  UMOV UR19, 0x8190010 ;  /* 0x0819001000137882 */ /* 0x000fc40000000000 */
[C---:B------:R-:W-:Y:S01]  /*2060*/  R2UR UR16, R2.reuse ;  /* 0x00000000021072ca */ /* 0x040fe200000e0000 */
[----:B------:R-:W-:Y:S02]  /*2070*/  UMOV UR9, 0x80004020 ;  /* 0x8000402000097882 */ /* 0x000fe40000000000 */
[----:B------:R2:W-:Y:S02]  /*2080*/  UTCHMMA tmem[UR14], gdesc[UR10], tmem[UR15], tmem[UR12], idesc[UR13], UP0 ;  /* 0x00ff0c0a0e0079ea */ /* 0x0005e4000800000f */
[----:B--2---:R-:W-:Y:S01]  /*2090*/  R2UR UR13, R3 ;  /* 0x00000000030d72ca */ /* 0x004fe200000e0000 */
[----:B------:R-:W-:Y:S01]  /*20a0*/  IMAD.MOV.U32 R3, RZ, RZ, 0x50 ;  /* 0x00000050ff037424 */ /* 0x000fe200078e00ff */
[----:B------:R-:W-:Y:S01]  /*20b0*/  R2UR UR15, R2 ;  /* 0x00000000020f72ca */ /* 0x000fe200000e0000 */
[----:B------:R-:W-:-:S03]  /*20c0*/  UIADD3 UR10, UPT, UPT, UR5, 0x80, URZ ;  /* 0x00000080050a7890 */ /* 0x000fc6000fffe0ff */
[----:B------:R-:W-:Y:S01]  /*20d0*/  R2UR UR12, R3 ;  /* 0x00000000030c72ca */ /* 0x000fe200000e0000 */
[----:B------:R-:W-:-:S05]  /*20e0*/  IMAD.MOV.U32 R3, RZ, RZ, 0x58 ;  /* 0x00000058ff037424 */ /* 0x000fca00078e00ff */
[----:B------:R-:W-:Y:S01]  /*20f0*/  R2UR UR14, R3 ;  /* 0x00000000030e72ca */ /* 0x000fe200000e0000 */
[----:B------:R2:W-:Y:S01]  /*2100*/  UTCHMMA tmem[UR13], gdesc[UR8], tmem[UR16], tmem[UR18], idesc[UR19], UPT ;  /* 0x00ff12080d0079ea */ /* 0x0005e2000b800010 */
[----:B------:R-:W-:-:S05]  /*2110*/  IMAD.MOV.U32 R3, RZ, RZ, 0x60 ;  /* 0x00000060ff037424 */ /* 0x000fca00078e00ff */
[----:B------:R4:W-:Y:S01]  /*2120*/  UTCHMMA tmem[UR12], gdesc[UR10], tmem[UR15], tmem[UR18], idesc[UR19], UPT ;  /* 0x00ff120a0c0079ea */ /* 0x0009e2000b80000f */
[----:B--2---:R-:W-:Y:S01]  /*2130*/  UIADD3 UR8, UPT, UPT, UR5, 0xc0, URZ ;  /* 0x000000c005087890 */ /* 0x004fe2000fffe0ff */
[----:B------:R-:W-:Y:S01]  /*2140*/  R2UR UR13, R3 ;  /* 0x00000000030d72ca */ /* 0x000fe200000e0000 */
[----:B------:R-:W-:Y:S01]  /*2150*/  IMAD.MOV.U32 R3, RZ, RZ, 0x68 ;  /* 0x00000068ff037424 */ /* 0x000fe200078e00ff */
[----:B----4-:R-:W-:-:S04]  /*2160*/  UIADD3 UR10, UPT, UPT, UR5, 0x100, URZ ;  /* 0x00000100050a7890 */ /* 0x010fc8000fffe0ff */
[----:B------:R-:W-:Y:S02]  /*2170*/  R2UR UR12, R3 ;  /* 0x00000000030c72ca */ /* 0x000fe400000e0000 */
[----:B------:R2:W-:Y:S05]  /*2180*/  UTCHMMA tmem[UR14], gdesc[UR8], tmem[UR16], tmem[UR18], idesc[UR19], UPT ;  /* 0x00ff12080e0079ea */ /* 0x0005ea000b800010 */
[----:B------:R4:W-:Y:S01]  /*2190*/  UTCHMMA tmem[UR13], gdesc[UR10], tmem[UR15], tmem[UR18], idesc[UR19], UPT ;  /* 0x00ff120a0d0079ea */ /* 0x0009e2000b80000f */
[----:B--2---:R-:W-:Y:S01]  /*21a0*/  R2UR UR14, R2 ;  /* 0x00000000020e72ca */ /* 0x004fe200000e0000 */
[----:B------:R-:W-:-:S12]  /*21b0*/  UIADD3 UR8, UPT, UPT, UR5, 0x140, URZ ;  /* 0x0000014005087890 */ /* 0x000fd8000fffe0ff */
[----:B------:R4:W-:Y:S01]  /*21c0*/  UTCHMMA tmem[UR12], gdesc[UR8], tmem[UR14], tmem[UR76], idesc[UR77], UPT ;  /* 0x00ff4c080c0079ea */ /* 0x0009e2000b80000e */
[----:B------:R-:W2:Y:S02]  /*21d0*/  SYNCS.PHASECHK.TRANS64.TRYWAIT P0, [UR4+0x90], R5 ;  /* 0x00009005ff0075a7 */ /* 0x000ea40008001104 */
[----:B--2-4-:R-:W-:Y:S05]  /*21e0*/  @!P0 BRA `(.L_x_23) ;  /* 0x0000007c00448947 */ /* 0x014fea0003800000 */
.L_x_80:
[----:B------:R-:W-:Y:S01]  /*21f0*/  IMAD.MOV.U32 R3, RZ, RZ, 0x70 ;  /* 0x00000070ff037424 */ /* 0x000fe200078e00ff */
[----:B------:R-:W-:Y:S01]  /*2200*/  UIADD3 UR10, UPT, UPT, UR5, 0x180, URZ ;  /* 0x00000180050a7890 */ /* 0x000fe2000fffe0ff */
[----:B--2---:R-:W-:Y:S01]  /*2210*/  IMAD.MOV.U32 R2, RZ, RZ, 0x100 ;  /* 0x00000100ff027424 */ /* 0x004fe200078e00ff */
[----:B------:R-:W-:Y:S01]  /*2220*/  UIADD3 UR8, UPT, UPT, UR5, 0x1c0, URZ ;  /* 0x000001c005087890 */ /* 0x000fe2000fffe0ff */
[----:B------:R-:W-:Y:S01]  /*2230*/  LOP3.LUT R12, R12, 0x1, RZ, 0x3c, !PT ;  /* 0x000000010c0c7812 */ /* 0x000fe200078e3cff */
[----:B------:R-:W2:Y:S01]  /*2240*/  LDCU UR5, c[0x0][0x624] ;  /* 0x0000c480ff0577ac */ /* 0x000ea20008000800 */
[----:B------:R-:W-:Y:S01]  /*2250*/  R2UR UR14, R3 ;  /* 0x00000000030e72ca */ /* 0x000fe200000e0000 */
[----:B------:R-:W-:Y:S01]  /*2260*/  IMAD.MOV.U32 R3, RZ, RZ, 0x78 ;  /* 0x00000078ff037424 */ /* 0x000fe200078e00ff */
[C---:B------:R-:W-:Y:S01]  /*2270*/  R2UR UR15, R2.reuse ;  /* 0x00000000020f72ca */ /* 0x040fe200000e0000 */
[----:B------:R-:W-:Y:S01]  /*2280*/  UIADD3 UR7, UPT, UPT, UR7, 0x48, URZ ;  /* 0x0000004807077890 */ /* 0x000fe2000fffe0ff */
[----:B------:R-:W-:Y:S01]  /*2290*/  R2UR UR13, R2 ;  /* 0x00000000020d72ca */ /* 0x000fe200000e0000 */
[----:B------:R-:W-:Y:S01]  /*22a0*/  UMOV UR11, 0x80004020 ;  /* 0x80004020000b7882 */ /* 0x000fe20000000000 */
[----:B------:R-:W-:Y:S01]  /*22b0*/  R2UR UR12, R3 ;  /* 0x00000000030c72ca */ /* 0x000fe200000e0000 */
[----:B------:R-:W-:Y:S01]  /*22c0*/  UMOV UR9, 0x80004020 ;  /* 0x8000402000097882 */ /* 0x000fe20000000000 */
[----:B------:R-:W-:Y:S01]  /*22d0*/  UIADD3 UR37, UPT, UPT, UR37, UR67, URZ ;  /* 0x0000004325257290 */ /* 0x000fe2000fffe0ff */
[----:B------:R-:W-:Y:S01]  /*22e0*/  LOP3.LUT R13, R13, 0x1, RZ, 0x3c, !PT ;  /* 0x000000010d0d7812 */ /* 0x000fe200078e3cff */
[----:B------:R-:W-:-:S04]  /*22f0*/  UIADD3 UR6, UPT, UPT, UR6, 0x1, URZ ;  /* 0x0000000106067890 */ /* 0x000fc8000fffe0ff */
[----:B------:R-:W-:Y:S01]  /*2300*/  UISETP.NE.AND UP1, UPT, UR6, 0x7, UPT ;  /* 0x000000070600788c */ /* 0x000fe2000bf25270 */
[----:B------:R4:W-:Y:S01]  /*2310*/  UTCHMMA tmem[UR14], gdesc[UR10], tmem[UR15], tmem[UR74], idesc[UR75], UPT ;  /* 0x00ff4a0a0e0079ea */ /* 0x0009e2000b80000f */
[----:B--2---:R-:W-:-:S03]  /*2320*/  UISETP.GE.AND UP0, UPT, UR37, UR5, UPT ;  /* 0x000000052500728c */ /* 0x004fc6000bf06270 */
[----:B------:R4:W-:Y:S01]  /*2330*/  UTCHMMA tmem[UR12], gdesc[UR8], tmem[UR13], tmem[UR72], idesc[UR73], UPT ;  /* 0x00ff48080c0079ea */ /* 0x0009e2000b80000d */
[----:B------:R4:W-:Y:S01]  /*2340*/  UTCBAR [UR66], URZ ;  /* 0x000000ff420073e9 */ /* 0x0009e200080000ff */
[----:B------:R4:W-:Y:S01]  /*2350*/  UTCBAR [UR7], URZ ;  /* 0x000000ff070073e9 */ /* 0x0009e200080000ff */
[----:B------:R-:W-:-:S06]  /*2360*/  USEL UR5, URZ, 0x1, UP1 ;  /* 0x00000001ff057887 */ /* 0x000fcc0008800000 */
[----:B------:R-:W-:Y:S01]  /*2370*/  LOP3.LUT R11, R11, UR5, RZ, 0x3c, !PT ;  /* 0x000000050b0b7c12 */ /* 0x000fe2000f8e3cff */
[----:B------:R-:W-:Y:S01]  /*2380*/  USEL UR5, UR6, URZ, UP1 ;  /* 0x000000ff06057287 */ /* 0x000fe20008800000 */
[----:B------:R-:W-:Y:S11]  /*2390*/  BRA.U !UP0, `(.L_x_24) ;  /* 0xfffffff1082c7547 */ /* 0x000ff6000b83ffff */
.L_x_12:
[----:B------:R-:W2:Y:S01]  /*23a0*/  S2UR UR6, SR_CgaCtaId ;  /* 0x00000000000679c3 */ /* 0x000ea20000008800 */
[----:B------:R-:W-:Y:S01]  /*23b0*/  ELECT P0, URZ, PT ;  /* 0x0000000000ff782f */ /* 0x000fe20003800000 */
[----:B------:R-:W-:Y:S01]  /*23c0*/  IMAD.MOV.U32 R2, RZ, RZ, 0x1 ;  /* 0x00000001ff027424 */ /* 0x000fe200078e00ff */
[----:B------:R-:W-:Y:S01]  /*23d0*/  UMOV UR4, 0x40 ;  /* 0x0000004000047882 */ /* 0x000fe20000000000 */
[----:B------:R-:W-:Y:S01]  /*23e0*/  LOP3.LUT R5, R14, 0xffff, RZ, 0xc0, !PT ;  /* 0x0000ffff0e057812 */ /* 0x000fe200078ec0ff */
[----:B---3--:R-:W-:-:S03]  /*23f0*/  IMAD.MOV.U32 R4, RZ, RZ, 0xffff ;  /* 0x0000ffffff047424 */ /* 0x008fc600078e00ff */
[----:B------:R-:W-:Y:S01]  /*2400*/  UVIRTCOUNT.DEALLOC.SMPOOL 0x80 ;  /* 0x000000800000784c */ /* 0x000fe20000000000 */
[----:B------:R-:W-:Y:S01]  /*2410*/  IMAD.MOV.U32 R3, RZ, RZ, 0x1 ;  /* 0x00000001ff037424 */ /* 0x000fe200078e00ff */
[----:B------:R-:W-:-:S05]  /*2420*/  SHF.R.U32.HI R5, RZ, 0x5, R5 ;  /* 0x00000005ff057819 */ /* 0x000fca0000011605 */
[----:B------:R-:W-:Y:S01]  /*2430*/  VIADD R6, R5, 0x10 ;  /* 0x0000001005067836 */ /* 0x000fe20000000000 */
[----:B------:R-:W-:Y:S02]  /*2440*/  @P0 PRMT R7, R2, 0x7610, R7 ;  /* 0x0000761002070816 */ /* 0x000fe40000000007 */
[----:B------:R-:W-:Y:S02]  /*2450*/  SHF.L.U32 R5, R4, R5, RZ ;  /* 0x0000000504057219 */ /* 0x000fe400000006ff */
[----:B------:R-:W-:-:S04]  /*2460*/  SHF.L.U32 R6, R3, R6, RZ ;  /* 0x0000000603067219 */ /* 0x000fc800000006ff */
[----:B------:R-:W-:Y:S01]  /*2470*/  LOP3.LUT R5, R6, R5, RZ, 0xfc, !PT ;  /* 0x0000000506057212 */ /* 0x000fe200078efcff */
[----:B--2---:R-:W-:-:S03]  /*2480*/  ULEA UR4, UR6, UR4, 0x18 ;  /* 0x0000000406047291 */ /* 0x004fc6000f8ec0ff */
[----:B------:R-:W-:-:S06]  /*2490*/  LOP3.LUT R4, R5, 0xffff, RZ, 0xc0, !PT ;  /* 0x0000ffff05047812 */ /* 0x000fcc00078ec0ff */
[----:B------:R-:W-:Y:S01]  /*24a0*/  @P0 STS.U8 [UR4], R7 ;  /* 0x00000007ff000988 */ /* 0x000fe20008000004 */
[----:B------:R-:W-:Y:S06]  /*24b0*/  BAR.SYNC.DEFER_BLOCKING 0x2, 0x120 ;  /* 0x0084800000007b1d */ /* 0x000fec0000010000 */
[----:B------:R-:W-:Y:S01]  /*24c0*/  NOP ;  /* 0x0000000000007918 */ /* 0x000fe20000000000 */
[----:B------:R-:W-:Y:S02]  /*24d0*/  UMOV UR4, 0x50 ;  /* 0x0000005000047882 */ /* 0x000fe40000000000 */
[----:B------:R-:W-:-:S09]  /*24e0*/  ULEA UR6, UR6, UR4, 0x18 ;  /* 0x0000000406067291 */ /* 0x000fd2000f8ec0ff */
[----:B------:R-:W2:Y:S02]  /*24f0*/  LDS R2, [UR6] ;  /* 0x00000006ff027984 */ /* 0x000ea40008000800 */
[----:B--2---:R-:W-:-:S04]  /*2500*/  LOP3.LUT R3, R5, 0xffff, R2, 0x80, !PT ;  /* 0x0000ffff05037812 */ /* 0x004fc800078e8002 */
[----:B------:R-:W-:-:S13]  /*2510*/  ISETP.NE.AND P0, PT, R3, R4, PT ;  /* 0x000000040300720c */ /* 0x000fda0003f05270 */
[----:B------:R-:W-:Y:S05]  /*2520*/  @P0 BRA `(.L_x_25) ;  /* 0x0000000000500947 */ /* 0x000fea0003800000 */
[----:B------:R-:W-:Y:S02]  /*2530*/  SHF.R.U32.HI R2, RZ, 0x10, R2 ;  /* 0x00000010ff027819 */ /* 0x000fe40000011602 */
[----:B------:R-:W-:-:S04]  /*2540*/  SHF.R.U32.HI R3, RZ, 0x10, R5 ;  /* 0x00000010ff037819 */ /* 0x000fc80000011605 */
[----:B------:R-:W-:-:S04]  /*2550*/  LOP3.LUT R2, R2, R3, RZ, 0xc0, !PT ;  /* 0x0000000302027212 */ /* 0x000fc800078ec0ff */
[----:B------:R-:W-:-:S13]  /*2560*/  ISETP.NE.AND P0, PT, R2, R3, PT ;  /* 0x000000030200720c */ /* 0x000fda0003f05270 */
[----:B------:R-:W-:Y:S05]  /*2570*/  @P0 BRA `(.L_x_26) ;  /* 0x0000000000300947 */ /* 0x000fea0003800000 */
[----:B------:R-:W-:Y:S01]  /*2580*/  R2UR UR4, R5 ;  /* 0x00000000050472ca */ /* 0x000fe200000e0000 */
[----:B------:R-:W2:-:S12]  /*2590*/  S2R R3, SR_LANEID ;  /* 0x0000000000037919 */ /* 0x000e980000000000 */
[----:B------:R-:W-:-:S03]  /*25a0*/  ULOP3.LUT UR5, URZ, UR4, URZ, 0x33, !UPT ;  /* 0x00000004ff057292 */ /* 0x000fc6000f8e33ff */
[----:B------:R-:W-:Y:S02]  /*25b0*/  VOTEU.ANY UR4, UPT, PT ;  /* 0x0000000000047886 */ /* 0x000fe400038e0100 */
[----:B------:R-:W-:Y:S01]  /*25c0*/  UFLO.U32 UR4, UR4 ;  /* 0x00000004000472bd */ /* 0x000fe200080e0000 */
[----:B------:R-:W-:-:S04]  /*25d0*/  IMAD.U32 R2, RZ, RZ, UR5 ;  /* 0x00000005ff027e24 */ /* 0x000fc8000f8e00ff */
[----:B----4-:R-:W3:Y:S02]  /*25e0*/  REDUX UR7, R2 ;  /* 0x00000000020773c4 */ /* 0x010ee40000000000 */
[----:B------:R4:W-:Y:S01]  /*25f0*/  UTCATOMSWS.AND URZ, UR5 ;  /* 0x0000000500ff79e3 */ /* 0x0009e20008000000 */
[----:B--2---:R-:W-:Y:S01]  /*2600*/  ISETP.EQ.U32.AND P0, PT, R3, UR4, PT ;  /* 0x0000000403007c0c */ /* 0x004fe2000bf02070 */
[----:B---3--:R-:W-:-:S12]  /*2610*/  IMAD.U32 R3, RZ, RZ, UR7 ;  /* 0x00000007ff037e24 */ /* 0x008fd8000f8e00ff */
[----:B------:R4:W-:Y:S01]  /*2620*/  @P0 ATOMS.AND RZ, [UR6], R3 ;  /* 0x00000003ffff098c */ /* 0x0009e2000a800006 */
[----:B------:R-:W-:Y:S05]  /*2630*/  BRA `(.L_x_27) ;  /* 0x0000000000147947 */ /* 0x000fea0003800000 */
.L_x_26:
[----:B------:R-:W-:Y:S02]  /*2640*/  MOV R2, 0x2660 ;  /* 0x0000266000027802 */ /* 0x000fe40000000f00 */
[----:B-1--4-:R-:W-:Y:S05]  /*2650*/  CALL.REL.NOINC `($__internal_0_$__cuda_sm10x_tcgen05_guardrail_trap_col_being_dealloced_not_returned_by_alloc) ;  /* 0x0000007c00f47944 */ /* 0x012fea0003c00000 */
[----:B------:R-:W-:Y:S05]  /*2660*/  BRA `(.L_x_27) ;  /* 0x0000000000087947 */ /* 0x000fea0003800000 */
.L_x_25:
[----:B------:R-:W-:Y:S02]  /*2670*/  MOV R2, 0x2690 ;  /* 0x0000269000027802 */ /* 0x000fe40000000f00 */
[----:B-1--4-:R-:W-:Y:S05]  /*2680*/  CALL.REL.NOINC `($__internal_2_$__cuda_sm10x_tcgen05_guardrail_trap_unallocated_columns_being_dealloced) ;  /* 0x0000008000007944 */ /* 0x012fea0003c00000 */
.L_x_27:
[----:B------:R-:W-:Y:S01]  /*2690*/  NOP ;  /* 0x0000000000007918 */ /* 0x000fe20000000000 */
[----:B------:R-:W-:Y:S05]  /*26a0*/  BRA `(.L_x_5) ;  /* 0x0000001400447947 */ /* 0x000fea0003800000 */
.L_x_4:
[----:B------:R-:W-:-:S13]  /*26b0*/  ISETP.NE.AND P0, PT, R0, 0xe, PT ;  /* 0x0000000e0000780c */ /* 0x000fda0003f05270 */
[----:B------:R-:W-:Y:S05]  /*26c0*/  @!P0 BRA `(.L_x_28) ;  /* 0x0000000000148947 */ /* 0x000fea0003800000 */
[----:B------:R-:W-:-:S13]  /*26d0*/  ISETP.NE.AND P0, PT, R0, 0xf, PT ;  /* 0x0000000f0000780c */ /* 0x000fda0003f05270 */
[----:B------:R-:W-:Y:S05]  /*26e0*/  @P0 BRA `(.L_x_5) ;  /* 0x0000001400340947 */ /* 0x000fea0003800000 */
[----:B------:R-:W-:-:S08]  /*26f0*/  NOP ;  /* 0x0000000000007918 */ /* 0x000fd00000000000 */
[----:B------:R-:W1:-:S00]  /*2700*/  USETMAXREG.DEALLOC.CTAPOOL 0x30 ;  /* 0x00000030000079c8 */ /* 0x000e4000080e0500 */
[----:B-1----:R-:W-:Y:S05]  /*2710*/  BRA `(.L_x_3) ;  /* 0x0000005c00807947 */ /* 0x002fea0003800000 */
.L_x_28:
[----:B------:R-:W-:-:S08]  /*2720*/  NOP ;  /* 0x0000000000007918 */ /* 0x000fd00000000000 */
[----:B------:R-:W1:-:S00]  /*2730*/  USETMAXREG.DEALLOC.CTAPOOL 0x30 ;  /* 0x00000030000079c8 */ /* 0x000e4000080e0500 */
[----:B------:R-:W2:Y:S01]  /*2740*/  LDCU UR4, c[0x0][0x610] ;  /* 0x0000c200ff0477ac */ /* 0x000ea20008000800 */
[----:B-1----:R-:W-:Y:S01]  /*2750*/  HFMA2 R5, -RZ, RZ, 0, 5.9604644775390625e-08 ;  /* 0x00000001ff057431 */ /* 0x002fe200000001ff */
[----:B------:R-:W-:Y:S01]  /*2760*/  MOV R4, 0x1 ;  /* 0x0000000100047802 */ /* 0x000fe20000000f00 */
[----:B------:R-:W1:Y:S01]  /*2770*/  LDCU.U8 UR9, c[0x0][0x614] ;  /* 0x0000c280ff0977ac */ /* 0x000e620008000000 */
[----:B------:R-:W3:Y:S01]  /*2780*/  LDCU.U8 UR6, c[0x0][0x615] ;  /* 0x0000c2a0ff0677ac */ /* 0x000ee20008000000 */
[----:B------:R-:W4:Y:S01]  /*2790*/  LDCU UR7, c[0x0][0x38c] ;  /* 0x00007180ff0777ac */ /* 0x000f220008000800 */
[----:B------:R-:W5:Y:S01]  /*27a0*/  LDCU UR8, c[0x0][0x61c] ;  /* 0x0000c380ff0877ac */ /* 0x000f620008000800 */
[----:B--2---:R-:W-:Y:S01]  /*27b0*/  UIMAD.WIDE.U32 UR4, UR70, UR4, URZ ;  /* 0x00000004460472a5 */ /* 0x004fe2000f8e00ff */
[----:B------:R-:W2:Y:S03]  /*27c0*/  LDCU UR10, c[0x0][0x624] ;  /* 0x0000c480ff0a77ac */ /* 0x000ea60008000800 */
[----:B------:R-:W-:Y:S01]  /*27d0*/  UIADD3 UR4, UPT, UPT, UR70, -UR5, URZ ;  /* 0x8000000546047290 */ /* 0x000fe2000fffe0ff */
[----:B------:R-:W2:Y:S03]  /*27e0*/  LDCU.U8 UR11, c[0x0][0x620] ;  /* 0x0000c400ff0b77ac */ /* 0x000ea60008000000 */
[----:B-1----:R-:W-:-:S02]  /*27f0*/  USHF.R.U32.HI UR4, URZ, UR9, UR4 ;  /* 0x00000009ff047299 */ /* 0x002fc40008011604 */
[----:B----4-:R-:W-:Y:S02]  /*2800*/  UIADD3 UR9, UPT, UPT, UR7, -0x1, URZ ;  /* 0xffffffff07097890 */ /* 0x010fe4000fffe0ff */
[----:B------:R-:W-:Y:S02]  /*2810*/  UIADD3 UR4, UPT, UPT, UR5, UR4, URZ ;  /* 0x0000000405047290 */ /* 0x000fe4000fffe0ff */
[----:B------:R-:W-:Y:S02]  /*2820*/  UISETP.GT.AND UP1, UPT, UR7, URZ, UPT ;  /* 0x000000ff0700728c */ /* 0x000fe4000bf24270 */
[----:B---3--:R-:W-:Y:S02]  /*2830*/  USHF.R.U32.HI UR68, URZ, UR6, UR4 ;  /* 0x00000006ff447299 */ /* 0x008fe40008011604 */
[----:B------:R-:W-:Y:S02]  /*2840*/  UIADD3 UR6, UPT, UPT, -UR7, URZ, URZ ;  /* 0x000000ff07067290 */ /* 0x000fe4000fffe1ff */
[----:B-----5:R-:W-:-:S02]  /*2850*/  UIMAD.WIDE.U32 UR4, UR68, UR8, URZ ;  /* 0x00000008440472a5 */ /* 0x020fc4000f8e00ff */
[----:B------:R-:W-:Y:S02]  /*2860*/  USHF.R.S32.HI UR6, URZ, 0x1f, UR6 ;  /* 0x0000001fff067899 */ /* 0x000fe40008011406 */
[----:B------:R-:W-:Y:S02]  /*2870*/  USHF.R.S32.HI UR8, URZ, 0x1f, UR9 ;  /* 0x0000001fff087899 */ /* 0x000fe40008011409 */
[----:B------:R-:W-:Y:S02]  /*2880*/  ULEA.HI UR7, UR6, -UR7, URZ, 0x7 ;  /* 0x8000000706077291 */ /* 0x000fe4000f8f38ff */
[----:B--2---:R-:W-:Y:S01]  /*2890*/  UISETP.GE.AND UP0, UPT, UR70, UR10, UPT ;  /* 0x0000000a4600728c */ /* 0x004fe2000bf06270 */
[----:B------:R-:W-:Y:S01]  /*28a0*/  UMOV UR6, UR5 ;  /* 0x0000000500067c82 */ /* 0x000fe20008000000 */
[----:B------:R-:W-:Y:S02]  /*28b0*/  ULEA.HI UR8, UR8, UR9, URZ, 0x7 ;  /* 0x0000000908087291 */ /* 0x000fe4000f8f38ff */
[----:B------:R-:W-:-:S02]  /*28c0*/  UIADD3 UR5, UPT, UPT, UR68, -UR6, URZ ;  /* 0x8000000644057290 */ /* 0x000fc4000fffe0ff */
[----:B------:R-:W-:Y:S02]  /*28d0*/  USHF.R.S32.HI UR4, URZ, 0x7, UR7 ;  /* 0x00000007ff047899 */ /* 0x000fe40008011407 */
[----:B------:R-:W-:Y:S02]  /*28e0*/  USHF.R.U32.HI UR5, URZ, UR11, UR5 ;  /* 0x0000000bff057299 */ /* 0x000fe40008011605 */
[----:B------:R-:W-:Y:S02]  /*28f0*/  ULEA.HI.SX32 UR55, UR8, 0x1, 0x19 ;  /* 0x0000000108377891 */ /* 0x000fe4000f8fcaff */
[----:B------:R-:W-:Y:S02]  /*2900*/  UIADD3 UR4, UPT, UPT, -UR4, URZ, URZ ;  /* 0x000000ff04047290 */ /* 0x000fe4000fffe1ff */
[----:B------:R-:W-:-:S03]  /*2910*/  UIADD3 UR6, UPT, UPT, UR6, UR5, URZ ;  /* 0x0000000506067290 */ /* 0x000fc6000fffe0ff */
[----:B------:R-:W-:Y:S02]  /*2920*/  UMOV UR5, URZ ;  /* 0x000000ff00057c82 */ /* 0x000fe40008000000 */
[----:B------:R-:W-:Y:S01]  /*2930*/  @!UP1 UMOV UR55, UR4 ;  /* 0x0000000400379c82 */ /* 0x000fe20008000000 */
[----:B------:R-:W-:Y:S06]  /*2940*/  BRA.U UP0, `(.L_x_29) ;  /* 0x0000000d00fc7547 */ /* 0x000fec000b800000 */
[----:B------:R-:W1:Y:S01]  /*2950*/  LDCU.U8 UR4, c[0x0][0x621] ;  /* 0x0000c420ff0477ac */ /* 0x000e620008000000 */
[----:B------:R-:W2:Y:S01]  /*2960*/  S2UR UR7, SR_CgaCtaId ;  /* 0x00000000000779c3 */ /* 0x000ea20000008800 */
[----:B------:R-:W-:Y:S01]  /*2970*/  MOV R4, 0x1 ;  /* 0x0000000100047802 */ /* 0x000fe20000000f00 */
[----:B------:R-:W3:Y:S01]  /*2980*/  LDCU UR5, c[0x0][0x60c] ;  /* 0x0000c180ff0577ac */ /* 0x000ee20008000800 */
[----:B------:R-:W-:Y:S01]  /*2990*/  MOV R5, 0x1 ;  /* 0x0000000100057802 */ /* 0x000fe20000000f00 */
[----:B------:R-:W4:Y:S01]  /*29a0*/  LDCU UR10, c[0x0][0x618] ;  /* 0x0000c300ff0a77ac */ /* 0x000f220008000800 */
[----:B------:R-:W-:Y:S02]  /*29b0*/  UIADD3 UR8, UPT, UPT, -UR68, URZ, URZ ;  /* 0x000000ff44087290 */ /* 0x000fe4000fffe1ff */
[----:B------:R-:W-:Y:S01]  /*29c0*/  UIADD3 UR46, UPT, UPT, UR55, -0x1, URZ ;  /* 0xffffffff372e7890 */ /* 0x000fe2000fffe0ff */
[----:B------:R-:W-:Y:S01]  /*29d0*/  UMOV UR9, 0x400 ;  /* 0x0000040000097882 */ /* 0x000fe20000000000 */
[----:B------:R-:W5:Y:S01]  /*29e0*/  LDCU UR71, c[0x0][0x370] ;  /* 0x00006e00ff4777ac */ /* 0x000f620008000800 */
[----:B-1----:R-:W-:-:S02]  /*29f0*/  USHF.R.U32.HI UR69, URZ, UR4, UR6 ;  /* 0x00000004ff457299 */ /* 0x002fc40008011606 */
[----:B---3--:R-:W-:Y:S02]  /*2a00*/  UIMAD UR8, UR5, UR8, UR70 ;  /* 0x00000008050872a4 */ /* 0x008fe4000f8e0246 */
[----:B------:R-:W-:Y:S02]  /*2a10*/  UIADD3 UR4, UPT, UPT, -UR69, URZ, URZ ;  /* 0x000000ff45047290 */ /* 0x000fe4000fffe1ff */
[----:B------:R-:W-:Y:S01]  /*2a20*/  UIADD3 UR47, UPT, UPT, UR55, 0x1fffffe, URZ ;  /* 0x01fffffe372f7890 */ /* 0x000fe2000fffe0ff */
[----:B------:R-:W1:Y:S01]  /*2a30*/  LDCU.64 UR62, c[0x0][0x348] ;  /* 0x00006900ff3e77ac */ /* 0x000e620008000a00 */
[----:B------:R-:W-:Y:S02]  /*2a40*/  USHF.L.U32 UR67, UR46, 0x7, URZ ;  /* 0x000000072e437899 */ /* 0x000fe400080006ff */
[----:B--2---:R-:W-:Y:S02]  /*2a50*/  ULEA UR9, UR7, UR9, 0x18 ;  /* 0x0000000907097291 */ /* 0x004fe4000f8ec0ff */
[----:B----4-:R-:W-:Y:S01]  /*2a60*/  UIMAD UR68, UR10, UR4, UR68 ;  /* 0x000000040a4472a4 */ /* 0x010fe2000f8e0244 */
[----:B------:R-:W-:Y:S01]  /*2a70*/  UMOV UR5, URZ ;  /* 0x000000ff00057c82 */ /* 0x000fe20008000000 */
[----:B-----5:R-:W-:-:S10]  /*2a80*/  UMOV UR54, UR70 ;  /* 0x0000004600367c82 */ /* 0x020fd40008000000 */
.L_x_37:
[----:B------:R-:W-:Y:S01]  /*2a90*/  ULEA UR17, UR5, UR9, 0x3 ;  /* 0x0000000905117291 */ /* 0x000fe2000f8e18ff */
[----:B------:R-:W-:Y:S01]  /*2aa0*/  SHF.L.U32 R6, R4, 0x1f, RZ ;  /* 0x0000001f04067819 */ /* 0x000fe200000006ff */
[----:B------:R-:W-:Y:S02]  /*2ab0*/  UIMAD UR64, UR5, 0x6000, UR9 ;  /* 0x00006000054078a4 */ /* 0x000fe4000f8e0209 */
[----:B-1----:R-:W-:Y:S02]  /*2ac0*/  UIADD3 UR10, UP2, UPT, UR62, 0x100, URZ ;  /* 0x000001003e0a7890 */ /* 0x002fe4000ff5e0ff */
[----:B------:R-:W-:Y:S02]  /*2ad0*/  UIMAD UR24, UR5, 0x6000, UR9 ;  /* 0x00006000051878a4 */ /* 0x000fe4000f8e0209 */
[----:B------:R-:W-:Y:S01]  /*2ae0*/  UIADD3 UR6, UP1, UPT, UR62, 0x100, URZ ;  /* 0x000001003e067890 */ /* 0x000fe2000ff3e0ff */
[----:B------:R-:W1:Y:S01]  /*2af0*/  SYNCS.PHASECHK.TRANS64.TRYWAIT P0, [UR17+0x48], R6 ;  /* 0x00004806ff0075a7 */ /* 0x000e620008001111 */
[----:B------:R-:W-:Y:S01]  /*2b00*/  UIMAD UR16, UR5, 0x6000, UR9 ;  /* 0x00006000051078a4 */ /* 0x000fe2000f8e0209 */
[----:B-1----:R-:W-:Y:S11]  /*2b10*/  @!P0 BRA `(.L_x_30) ;  /* 0x0000007400148947 */ /* 0x002ff60003800000 */
.L_x_82:
[----:B------:R-:W-:Y:S02]  /*2b20*/  ELECT P0, URZ, PT ;  /* 0x0000000000ff782f */ /* 0x000fe40003800000 */
[----:B------:R-:W-:Y:S01]  /*2b30*/  SHF.L.U32 R6, R5, 0x1f, RZ ;  /* 0x0000001f05067819 */ /* 0x000fe200000006ff */
[----:B------:R-:W-:Y:S02]  /*2b40*/  UIADD3 UR12, UP0, UPT, UR62, 0x100, URZ ;  /* 0x000001003e0c7890 */ /* 0x000fe4000ff1e0ff */
[----:B------:R-:W-:Y:S02]  /*2b50*/  UIADD3.X UR11, UPT, UPT, URZ, UR63, URZ, UP2, !UPT ;  /* 0x0000003fff0b7290 */ /* 0x000fe400097fe4ff */
[----:B------:R-:W-:Y:S02]  /*2b60*/  UIADD3 UR64, UPT, UPT, UR64, 0xc800, URZ ;  /* 0x0000c80040407890 */ /* 0x000fe4000fffe0ff */
[----:B------:R-:W-:Y:S02]  /*2b70*/  UIADD3 UR65, UPT, UPT, UR17, 0x10, URZ ;  /* 0x0000001011417890 */ /* 0x000fe4000fffe0ff */
[----:B------:R-:W-:-:S02]  /*2b80*/  UIADD3 UR24, UPT, UPT, UR24, 0xe800, URZ ;  /* 0x0000e80018187890 */ /* 0x000fc4000fffe0ff */
[----:B------:R-:W-:Y:S01]  /*2b90*/  UIADD3 UR25, UPT, UPT, UR17, 0x10, URZ ;  /* 0x0000001011197890 */ /* 0x000fe2000fffe0ff */
[----:B-1----:R-:W-:Y:S01]  /*2ba0*/  @P0 IMAD.MOV.U32 R2, RZ, RZ, 0x6000 ;  /* 0x00006000ff020424 */ /* 0x002fe200078e00ff */
[----:B------:R-:W-:Y:S02]  /*2bb0*/  UIADD3.X UR7, UPT, UPT, URZ, UR63, URZ, UP1, !UPT ;  /* 0x0000003fff077290 */ /* 0x000fe40008ffe4ff */
[----:B------:R-:W-:Y:S01]  /*2bc0*/  UIADD3 UR16, UPT, UPT, UR16, 0x10800, URZ ;  /* 0x0001080010107890 */ /* 0x000fe2000fffe0ff */
[----:B------:R1:W-:Y:S01]  /*2bd0*/  @P0 SYNCS.ARRIVE.TRANS64 RZ, [UR17+0x10], R2 ;  /* 0x00001002ffff09a7 */ /* 0x0003e20008000011 */
[----:B------:R-:W-:Y:S02]  /*2be0*/  UIADD3 UR17, UPT, UPT, UR17, 0x10, URZ ;  /* 0x0000001011117890 */ /* 0x000fe4000fffe0ff */
[----:B------:R-:W-:Y:S01]  /*2bf0*/  UIADD3.X UR13, UPT, UPT, URZ, UR63, URZ, UP0, !UPT ;  /* 0x0000003fff0d7290 */ /* 0x000fe200087fe4ff */
[----:B------:R-:W-:Y:S01]  /*2c00*/  UMOV UR66, URZ ;  /* 0x000000ff00427c82 */ /* 0x000fe20008000000 */
[----:B------:R-:W-:Y:S01]  /*2c10*/  UMOV UR26, 0x20 ;  /* 0x00000020001a7882 */ /* 0x000fe20000000000 */
[----:B------:R-:W-:Y:S01]  /*2c20*/  UMOV UR27, UR67 ;  /* 0x00000043001b7c82 */ /* 0x000fe20008000000 */
[----:B------:R-:W-:Y:S01]  /*2c30*/  UMOV UR28, UR68 ;  /* 0x00000044001c7c82 */ /* 0x000fe20008000000 */
[----:B------:R-:W-:Y:S01]  /*2c40*/  UMOV UR29, UR69 ;  /* 0x00000045001d7c82 */ /* 0x000fe20008000000 */
[----:B------:R2:W-:Y:S01]  /*2c50*/  UTMALDG.4D [UR64], [UR10], desc[URZ] ;  /* 0x0000ff400a0075b4 */ /* 0x0005e20008019000 */
[----:B------:R-:W-:Y:S01]  /*2c60*/  UMOV UR18, 0x40 ;  /* 0x0000004000127882 */ /* 0x000fe20000000000 */
[----:B------:R-:W-:Y:S01]  /*2c70*/  UMOV UR19, UR67 ;  /* 0x0000004300137c82 */ /* 0x000fe20008000000 */
[----:B------:R-:W-:Y:S01]  /*2c80*/  UMOV UR20, UR68 ;  /* 0x0000004400147c82 */ /* 0x000fe20008000000 */
[----:B------:R-:W-:Y:S01]  /*2c90*/  UMOV UR21, UR69 ;  /* 0x0000004500157c82 */ /* 0x000fe20008000000 */
[----:B------:R-:W-:-:S02]  /*2ca0*/  UIADD3 UR14, UP1, UPT, UR62, 0x80, URZ ;  /* 0x000000803e0e7890 */ /* 0x000fc4000ff3e0ff */
[----:B------:R-:W-:Y:S01]  /*2cb0*/  UIADD3 UR23, UP0, UPT, UR62, 0x80, URZ ;  /* 0x000000803e177890 */ /* 0x000fe2000ff1e0ff */
[----:B------:R3:W-:Y:S01]  /*2cc0*/  UTMALDG.4D [UR24], [UR6], desc[URZ] ;  /* 0x0000ff18060075b4 */ /* 0x0007e20008019000 */
[----:B------:R-:W-:Y:S01]  /*2cd0*/  UIADD3 UR4, UPT, UPT, UR5, 0x1, URZ ;  /* 0x0000000105047890 */ /* 0x000fe2000fffe0ff */
[----:B------:R1:W-:Y:S01]  /*2ce0*/  UTMALDG.4D [UR16], [UR12], desc[URZ] ;  /* 0x0000ff100c0075b4 */ /* 0x0003e20008019000 */
[----:B------:R-:W4:Y:S01]  /*2cf0*/  SYNCS.PHASECHK.TRANS64.TRYWAIT P0, [UR9+0x8], R6 ;  /* 0x00000806ff0075a7 */ /* 0x000f220008001109 */
[----:B--2---:R-:W-:Y:S02]  /*2d00*/  USHF.L.U32 UR11, UR8, 0x7, URZ ;  /* 0x00000007080b7899 */ /* 0x004fe400080006ff */
[----:B------:R-:W-:Y:S01]  /*2d10*/  UIADD3 UR8, UPT, UPT, UR9, 0x6800, URZ ;  /* 0x0000680009087890 */ /* 0x000fe2000fffe0ff */
[----:B------:R-:W-:Y:S01]  /*2d20*/  UMOV UR10, URZ ;  /* 0x000000ff000a7c82 */ /* 0x000fe20008000000 */
[----:B---3--:R-:W-:Y:S01]  /*2d30*/  UIADD3 UR6, UP2, UPT, UR62, 0x80, URZ ;  /* 0x000000803e067890 */ /* 0x008fe2000ff5e0ff */
[----:B-1--4-:R-:W-:Y:S11]  /*2d40*/  @!P0 BRA `(.L_x_31) ;  /* 0x0000007000a48947 */ /* 0x012ff60003800000 */
.L_x_84:
[----:B------:R-:W-:Y:S01]  /*2d50*/  ELECT P0, URZ, PT ;  /* 0x0000000000ff782f */ /* 0x000fe20003800000 */
[----:B------:R-:W-:Y:S02]  /*2d60*/  UIADD3.X UR7, UPT, UPT, URZ, UR63, URZ, UP2, !UPT ;  /* 0x0000003fff077290 */ /* 0x000fe400097fe4ff */
[----:B------:R-:W-:Y:S02]  /*2d70*/  UIADD3.X UR5, UPT, UPT, URZ, UR63, URZ, UP1, !UPT ;  /* 0x0000003fff057290 */ /* 0x000fe40008ffe4ff */
[----:B------:R-:W-:Y:S02]  /*2d80*/  UIADD3 UR24, UPT, UPT, UR9, 0x8800, URZ ;  /* 0x0000880009187890 */ /* 0x000fe4000fffe0ff */
[----:B------:R-:W-:Y:S01]  /*2d90*/  UISETP.NE.AND UP1, UPT, UR4, 0x7, UPT ;  /* 0x000000070400788c */ /* 0x000fe2000bf25270 */
[----:B------:R-:W-:Y:S01]  /*2da0*/  UMOV UR12, UR68 ;  /* 0x00000044000c7c82 */ /* 0x000fe20008000000 */
[----:B------:R-:W-:Y:S02]  /*2db0*/  UMOV UR13, UR69 ;  /* 0x00000045000d7c82 */ /* 0x000fe40008000000 */
[----:B------:R-:W-:-:S02]  /*2dc0*/  USEL UR17, URZ, 0x1, UP1 ;  /* 0x00000001ff117887 */ /* 0x000fc40008800000 */
[----:B-1----:R-:W-:Y:S01]  /*2dd0*/  @P0 IMAD.MOV.U32 R2, RZ, RZ, 0x6000 ;  /* 0x00006000ff020424 */ /* 0x002fe200078e00ff */
[----:B------:R-:W-:Y:S01]  /*2de0*/  USEL UR22, UR4, URZ, UP1 ;  /* 0x000000ff04167287 */ /* 0x000fe20008800000 */
[----:B------:R-:W-:Y:S01]  /*2df0*/  UMOV UR26, 0x20 ;  /* 0x00000020001a7882 */ /* 0x000fe20000000000 */
[----:B------:R-:W-:Y:S01]  /*2e00*/  UMOV UR25, UR9 ;  /* 0x0000000900197c82 */ /* 0x000fe20008000000 */
[----:B------:R-:W-:Y:S01]  /*2e10*/  UMOV UR28, UR68 ;  /* 0x00000044001c7c82 */ /* 0x000fe20008000000 */
[----:B------:R-:W-:Y:S01]  /*2e20*/  UMOV UR29, UR69 ;  /* 0x00000045001d7c82 */ /* 0x000fe20008000000 */
[----:B------:R-:W-:Y:S01]  /*2e30*/  UMOV UR27, UR11 ;  /* 0x0000000b001b7c82 */ /* 0x000fe20008000000 */
[----:B------:R1:W-:Y:S01]  /*2e40*/  @P0 SYNCS.ARRIVE.TRANS64 RZ, [UR9], R2 ;  /* 0x00000002ffff09a7 */ /* 0x0003e20008000009 */
[----:B------:R-:W-:Y:S01]  /*2e50*/  UMOV UR4, UR14 ;  /* 0x0000000e00047c82 */ /* 0x000fe20008000000 */
[----:B------:R2:W-:Y:S01]  /*2e60*/  UTMALDG.4D [UR8], [UR6], desc[URZ] ;  /* 0x0000ff08060075b4 */ /* 0x0005e20008019000 */
[----:B------:R-:W-:Y:S01]  /*2e70*/  UIADD3 UR16, UPT, UPT, UR9, 0xa800, URZ ;  /* 0x0000a80009107890 */ /* 0x000fe2000fffe0ff */
[----:B------:R-:W-:Y:S01]  /*2e80*/  LOP3.LUT R4, R4, UR17, RZ, 0x3c, !PT ;  /* 0x0000001104047c12 */ /* 0x000fe2000f8e3cff */
[----:B------:R-:W-:Y:S01]  /*2e90*/  UIADD3.X UR15, UPT, UPT, URZ, UR63, URZ, UP0, !UPT ;  /* 0x0000003fff0f7290 */ /* 0x000fe200087fe4ff */
[----:B------:R-:W-:Y:S01]  /*2ea0*/  UMOV UR18, 0x40 ;  /* 0x0000004000127882 */ /* 0x000fe20000000000 */
[----:B------:R-:W-:-:S02]  /*2eb0*/  UMOV UR17, UR9 ;  /* 0x0000000900117c82 */ /* 0x000fc40008000000 */
[----:B------:R-:W-:Y:S01]  /*2ec0*/  IMAD.U32 R6, R4, -0x80000000, RZ ;  /* 0x8000000004067824 */ /* 0x000fe200078e00ff */
[----:B------:R3:W-:Y:S01]  /*2ed0*/  UTMALDG.4D [UR24], [UR4], desc[URZ] ;  /* 0x0000ff18040075b4 */ /* 0x0007e20008019000 */
[----:B------:R-:W-:Y:S01]  /*2ee0*/  UMOV UR20, UR68 ;  /* 0x0000004400147c82 */ /* 0x000fe20008000000 */
[----:B------:R-:W-:Y:S01]  /*2ef0*/  UMOV UR21, UR69 ;  /* 0x0000004500157c82 */ /* 0x000fe20008000000 */
[----:B------:R-:W-:Y:S01]  /*2f00*/  UMOV UR19, UR11 ;  /* 0x0000000b00137c82 */ /* 0x000fe20008000000 */
[----:B------:R-:W-:Y:S01]  /*2f10*/  UMOV UR14, UR23 ;  /* 0x00000017000e7c82 */ /* 0x000fe20008000000 */
[----:B------:R-:W-:Y:S01]  /*2f20*/  UMOV UR34, URZ ;  /* 0x000000ff00227c82 */ /* 0x000fe20008000000 */
[----:B------:R-:W-:Y:S01]  /*2f30*/  UMOV UR35, UR67 ;  /* 0x0000004300237c82 */ /* 0x000fe20008000000 */
[----:B------:R-:W-:Y:S01]  /*2f40*/  UMOV UR36, UR68 ;  /* 0x0000004400247c82 */ /* 0x000fe20008000000 */
[----:B------:R1:W-:Y:S01]  /*2f50*/  UTMALDG.4D [UR16], [UR14], desc[URZ] ;  /* 0x0000ff100e0075b4 */ /* 0x0003e20008019000 */
[----:B------:R-:W-:Y:S01]  /*2f60*/  UMOV UR37, UR69 ;  /* 0x0000004500257c82 */ /* 0x000fe20008000000 */
[----:B--2---:R-:W-:-:S02]  /*2f70*/  UIADD3 UR6, UP2, UPT, UR62, 0x180, URZ ;  /* 0x000001803e067890 */ /* 0x004fc4000ff5e0ff */
[----:B------:R-:W-:Y:S02]  /*2f80*/  UIADD3 UR10, UP1, UPT, UR62, 0x180, URZ ;  /* 0x000001803e0a7890 */ /* 0x000fe4000ff3e0ff */
[----:B------:R-:W-:Y:S02]  /*2f90*/  UIADD3 UR8, UP0, UPT, UR62, 0x180, URZ ;  /* 0x000001803e087890 */ /* 0x000fe4000ff1e0ff */
[----:B---3--:R-:W-:-:S09]  /*2fa0*/  ULEA UR4, UR22, UR9, 0x3 ;  /* 0x0000000916047291 */ /* 0x008fd2000f8e18ff */
[----:B------:R-:W2:Y:S02]  /*2fb0*/  SYNCS.PHASECHK.TRANS64.TRYWAIT P0, [UR4+0x48], R6 ;  /* 0x00004806ff0075a7 */ /* 0x000ea40008001104 */
[----:B-12---:R-:W-:Y:S05]  /*2fc0*/  @!P0 BRA `(.L_x_32) ;  /* 0x0000007000208947 */ /* 0x006fea0003800000 */
.L_x_86:
[----:B------:R-:W-:Y:S02]  /*2fd0*/  ELECT P0, URZ, PT ;  /* 0x0000000000ff782f */ /* 0x000fe40003800000 */
[----:B------:R-:W-:Y:S01]  /*2fe0*/  LOP3.LUT R5, R5, 0x1, RZ, 0x3c, !PT ;  /* 0x0000000105057812 */ /* 0x000fe200078e3cff */
[----:B------:R-:W-:Y:S02]  /*2ff0*/  UIMAD UR32, UR22, 0x6000, UR9 ;  /* 0x00006000162078a4 */ /* 0x000fe4000f8e0209 */
[----:B------:R-:W-:Y:S02]  /*3000*/  UIMAD UR24, UR22, 0x6000, UR9 ;  /* 0x00006000161878a4 */ /* 0x000fe4000f8e0209 */
[----:B------:R-:W-:Y:S02]  /*3010*/  UIMAD UR16, UR22, 0x6000, UR9 ;  /* 0x00006000161078a4 */ /* 0x000fe4000f8e0209 */
[----:B------:R-:W-:Y:S02]  /*3020*/  UIADD3.X UR7, UPT, UPT, URZ, UR63, URZ, UP2, !UPT ;  /* 0x0000003fff077290 */ /* 0x000fe400097fe4ff */
[----:B------:R-:W-:-:S02]  /*3030*/  UIADD3 UR32, UPT, UPT, UR32, 0xc800, URZ ;  /* 0x0000c80020207890 */ /* 0x000fc4000fffe0ff */
[----:B------:R-:W-:Y:S01]  /*3040*/  UIADD3 UR33, UPT, UPT, UR4, 0x10, URZ ;  /* 0x0000001004217890 */ /* 0x000fe2000fffe0ff */
[----:B-1----:R-:W-:Y:S01]  /*3050*/  @P0 IMAD.MOV.U32 R2, RZ, RZ, 0x6000 ;  /* 0x00006000ff020424 */ /* 0x002fe200078e00ff */
[----:B------:R-:W-:Y:S02]  /*3060*/  UIADD3 UR24, UPT, UPT, UR24, 0xe800, URZ ;  /* 0x0000e80018187890 */ /* 0x000fe4000fffe0ff */
[----:B------:R-:W-:Y:S01]  /*3070*/  UIADD3 UR25, UPT, UPT, UR4, 0x10, URZ ;  /* 0x0000001004197890 */ /* 0x000fe2000fffe0ff */
[----:B------:R1:W-:Y:S01]  /*3080*/  @P0 SYNCS.ARRIVE.TRANS64 RZ, [UR4+0x10], R2 ;  /* 0x00001002ffff09a7 */ /* 0x0003e20008000004 */
[----:B------:R-:W-:Y:S02]  /*3090*/  UIADD3.X UR11, UPT, UPT, URZ, UR63, URZ, UP1, !UPT ;  /* 0x0000003fff0b7290 */ /* 0x000fe40008ffe4ff */
[----:B------:R-:W-:Y:S01]  /*30a0*/  UIADD3 UR16, UPT, UPT, UR16, 0x10800, URZ ;  /* 0x0001080010107890 */ /* 0x000fe2000fffe0ff */
[----:B------:R-:W-:Y:S01]  /*30b0*/  UTMALDG.4D [UR32], [UR6], desc[URZ] ;  /* 0x0000ff20060075b4 */ /* 0x000fe20008019000 */
[----:B------:R-:W-:-:S02]  /*30c0*/  UIADD3 UR17, UPT, UPT, UR4, 0x10, URZ ;  /* 0x0000001004117890 */ /* 0x000fc4000fffe0ff */
[----:B------:R-:W-:Y:S01]  /*30d0*/  UIADD3.X UR5, UPT, UPT, URZ, UR63, URZ, UP0, !UPT ;  /* 0x0000003fff057290 */ /* 0x000fe200087fe4ff */
[----:B------:R-:W-:Y:S01]  /*30e0*/  UMOV UR26, 0x20 ;  /* 0x00000020001a7882 */ /* 0x000fe20000000000 */
[----:B------:R-:W-:Y:S01]  /*30f0*/  UMOV UR27, UR67 ;  /* 0x00000043001b7c82 */ /* 0x000fe20008000000 */
[----:B------:R-:W-:Y:S01]  /*3100*/  UMOV UR28, UR68 ;  /* 0x00000044001c7c82 */ /* 0x000fe20008000000 */
[----:B------:R-:W-:Y:S01]  /*3110*/  UMOV UR29, UR69 ;  /* 0x00000045001d7c82 */ /* 0x000fe20008000000 */
[----:B------:R-:W-:Y:S01]  /*3120*/  UMOV UR18, 0x40 ;  /* 0x0000004000127882 */ /* 0x000fe20000000000 */
[----:B------:R-:W-:Y:S01]  /*3130*/  UMOV UR19, UR67 ;  /* 0x0000004300137c82 */ /* 0x000fe20008000000 */
[----:B------:R-:W-:Y:S01]  /*3140*/  UMOV UR20, UR68 ;  /* 0x0000004400147c82 */ /* 0x000fe20008000000 */
[----:B------:R-:W-:Y:S01]  /*3150*/  UMOV UR21, UR69 ;  /* 0x0000004500157c82 */ /* 0x000fe20008000000 */
[----:B------:R-:W-:Y:S01]  /*3160*/  UMOV UR4, UR8 ;  /* 0x0000000800047c82 */ /* 0x000fe20008000000 */
[----:B------:R-:W-:Y:S01]  /*3170*/  UTMALDG.4D [UR24], [UR10], desc[URZ] ;  /* 0x0000ff180a0075b4 */ /* 0x000fe20008019000 */
[----:B------:R2:W-:Y:S02]  /*3180*/  UTMALDG.4D [UR16], [UR4], desc[URZ] ;  /* 0x0000ff10040075b4 */ /* 0x0005e40008019000 */
[----:B--2---:R-:W-:-:S04]  /*3190*/  UIADD3 UR5, UPT, UPT, UR22, 0x1, URZ ;  /* 0x0000000116057890 */ /* 0x004fc8000fffe0ff */
[----:B------:R-:W-:-:S04]  /*31a0*/  UISETP.NE.AND UP0, UPT, UR5, 0x7, UPT ;  /* 0x000000070500788c */ /* 0x000fc8000bf05270 */
[----:B------:R-:W-:Y:S02]  /*31b0*/  USEL UR5, UR5, URZ, UP0 ;  /* 0x000000ff05057287 */ /* 0x000fe40008000000 */
[----:B------:R-:W-:Y:S02]  /*31c0*/  USEL UR4, URZ, 0x1, UP0 ;  /* 0x00000001ff047887 */ /* 0x000fe40008000000 */
[----:B------:R-:W-:-:S04]  /*31d0*/  UISETP.GE.AND UP0, UPT, UR55, 0x2, UPT ;  /* 0x000000023700788c */ /* 0x000fc8000bf06270 */
[----:B------:R-:W-:-:S05]  /*31e0*/  LOP3.LUT R4, R4, UR4, RZ, 0x3c, !PT ;  /* 0x0000000404047c12 */ /* 0x000fca000f8e3cff */
[----:B-1----:R-:W-:Y:S05]  /*31f0*/  BRA.U !UP0, `(.L_x_33) ;  /* 0x0000000508647547 */ /* 0x002fea000b800000 */
[----:B------:R-:W-:Y:S01]  /*3200*/  HFMA2 R3, -RZ, RZ, 0, 512 ;  /* 0x00006000ff037431 */ /* 0x000fe200000001ff */
[----:B------:R-:W-:Y:S02]  /*3210*/  UIADD3 UR38, UP5, UPT, UR62, 0x100, URZ ;  /* 0x000001003e267890 */ /* 0x000fe4000ffbe0ff */
[----:B------:R-:W-:Y:S02]  /*3220*/  UIADD3 UR30, UP4, UPT, UR62, 0x100, URZ ;  /* 0x000001003e1e7890 */ /* 0x000fe4000ff9e0ff */
[----:B------:R-:W-:Y:S02]  /*3230*/  UIADD3 UR22, UP3, UPT, UR62, 0x100, URZ ;  /* 0x000001003e167890 */ /* 0x000fe4000ff7e0ff */
[----:B------:R-:W-:Y:S02]  /*3240*/  UIADD3 UR14, UP2, UPT, UR62, 0x180, URZ ;  /* 0x000001803e0e7890 */ /* 0x000fe4000ff5e0ff */
[----:B------:R-:W-:Y:S02]  /*3250*/  UIADD3 UR12, UP1, UPT, UR62, 0x180, URZ ;  /* 0x000001803e0c7890 */ /* 0x000fe4000ff3e0ff */
[----:B------:R-:W-:Y:S01]  /*3260*/  UIADD3 UR10, UP0, UPT, UR62, 0x180, URZ ;  /* 0x000001803e0a7890 */ /* 0x000fe2000ff1e0ff */
[----:B------:R-:W-:Y:S01]  /*3270*/  UMOV UR6, URZ ;  /* 0x000000ff00067c82 */ /* 0x000fe20008000000 */
[----:B------:R-:W-:Y:S01]  /*3280*/  UMOV UR58, URZ ;  /* 0x000000ff003a7c82 */ /* 0x000fe20008000000 */
[----:B------:R-:W-:-:S02]  /*3290*/  UIADD3.X UR39, UPT, UPT, URZ, UR63, URZ, UP5, !UPT ;  /* 0x0000003fff277290 */ /* 0x000fc4000affe4ff */
[----:B------:R-:W-:Y:S02]  /*32a0*/  UIADD3.X UR31, UPT, UPT, URZ, UR63, URZ, UP4, !UPT ;  /* 0x0000003fff1f7290 */ /* 0x000fe4000a7fe4ff */
[----:B------:R-:W-:Y:S02]  /*32b0*/  UIADD3.X UR23, UPT, UPT, URZ, UR63, URZ, UP3, !UPT ;  /* 0x0000003fff177290 */ /* 0x000fe40009ffe4ff */
[----:B------:R-:W-:Y:S02]  /*32c0*/  UIADD3.X UR15, UPT, UPT, URZ, UR63, URZ, UP2, !UPT ;  /* 0x0000003fff0f7290 */ /* 0x000fe400097fe4ff */
[----:B------:R-:W-:Y:S02]  /*32d0*/  UIADD3.X UR13, UPT, UPT, URZ, UR63, URZ, UP1, !UPT ;  /* 0x0000003fff0d7290 */ /* 0x000fe40008ffe4ff */
[----:B------:R-:W-:Y:S01]  /*32e0*/  UIADD3.X UR11, UPT, UPT, URZ, UR63, URZ, UP0, !UPT ;  /* 0x0000003fff0b7290 */ /* 0x000fe200087fe4ff */
[----:B------:R-:W-:Y:S01]  /*32f0*/  UMOV UR50, 0x20 ;  /* 0x0000002000327882 */ /* 0x000fe20000000000 */
[----:B------:R-:W-:Y:S01]  /*3300*/  UMOV UR42, 0x40 ;  /* 0x00000040002a7882 */ /* 0x000fe20000000000 */
[----:B------:R-:W-:Y:S01]  /*3310*/  UMOV UR34, URZ ;  /* 0x000000ff00227c82 */ /* 0x000fe20008000000 */
[----:B------:R-:W-:Y:S01]  /*3320*/  UMOV UR26, 0x20 ;  /* 0x00000020001a7882 */ /* 0x000fe20000000000 */
[----:B------:R-:W-:-:S07]  /*3330*/  UMOV UR18, 0x40 ;  /* 0x0000004000127882 */ /* 0x000fce0000000000 */
.L_x_36:
[----:B------:R-:W-:Y:S01]  /*3340*/  ULEA UR4, UR5, UR9, 0x3 ;  /* 0x0000000905047291 */ /* 0x000fe2000f8e18ff */
[----:B------:R-:W-:Y:S01]  /*3350*/  SHF.L.U32 R6, R4, 0x1f, RZ ;  /* 0x0000001f04067819 */ /* 0x000fe200000006ff */
[----:B------:R-:W-:Y:S02]  /*3360*/  UIMAD UR56, UR5, 0x6000, UR9 ;  /* 0x00006000053878a4 */ /* 0x000fe4000f8e0209 */
[----:B------:R-:W-:Y:S02]  /*3370*/  UIMAD UR48, UR5, 0x6000, UR9 ;  /* 0x00006000053078a4 */ /* 0x000fe4000f8e0209 */
[----:B------:R-:W-:Y:S02]  /*3380*/  UIMAD UR40, UR5, 0x6000, UR9 ;  /* 0x00006000052878a4 */ /* 0x000fe4000f8e0209 */
[----:B------:R-:W-:Y:S01]  /*3390*/  UIADD3 UR59, UPT, UPT, UR47, -UR6, URZ ;  /* 0x800000062f3b7290 */ /* 0x000fe2000fffe0ff */
[----:B-1----:R-:W1:Y:S01]  /*33a0*/  SYNCS.PHASECHK.TRANS64.TRYWAIT P0, [UR4+0x48], R6 ;  /* 0x00004806ff0075a7 */ /* 0x002e620008001104 */
[----:B------:R-:W-:Y:S01]  /*33b0*/  UIADD3 UR5, UPT, UPT, UR5, 0x1, URZ ;  /* 0x0000000105057890 */ /* 0x000fe2000fffe0ff */
[----:B------:R-:W-:Y:S01]  /*33c0*/  UMOV UR60, UR68 ;  /* 0x00000044003c7c82 */ /* 0x000fe20008000000 */
[----:B-1----:R-:W-:Y:S10]  /*33d0*/  @!P0 BRA `(.L_x_34) ;  /* 0x0000006c00388947 */ /* 0x002ff40003800000 */
.L_x_88:
[----:B------:R-:W-:Y:S01]  /*33e0*/  ELECT P0, URZ, PT ;  /* 0x0000000000ff782f */ /* 0x000fe20003800000 */
[----:B------:R-:W-:Y:S02]  /*33f0*/  UISETP.NE.AND UP0, UPT, UR5, 0x7, UPT ;  /* 0x000000070500788c */ /* 0x000fe4000bf05270 */
[----:B------:R-:W-:Y:S02]  /*3400*/  USHF.L.U32 UR59, UR59, 0x7, URZ ;  /* 0x000000073b3b7899 */ /* 0x000fe400080006ff */
[----:B------:R-:W-:Y:S02]  /*3410*/  USEL UR7, URZ, 0x1, UP0 ;  /* 0x00000001ff077887 */ /* 0x000fe40008000000 */
[----:B------:R-:W-:Y:S02]  /*3420*/  USEL UR5, UR5, URZ, UP0 ;  /* 0x000000ff05057287 */ /* 0x000fe40008000000 */
[----:B------:R-:W-:Y:S02]  /*3430*/  UIADD3 UR56, UPT, UPT, UR56, 0xc800, URZ ;  /* 0x0000c80038387890 */ /* 0x000fe4000fffe0ff */
[----:B------:R-:W-:-:S02]  /*3440*/  UIADD3 UR57, UPT, UPT, UR4, 0x10, URZ ;  /* 0x0000001004397890 */ /* 0x000fc4000fffe0ff */
[----:B-1----:R-:W-:Y:S01]  /*3450*/  @P0 IMAD.MOV.U32 R2, RZ, RZ, 0x6000 ;  /* 0x00006000ff020424 */ /* 0x002fe200078e00ff */
[----:B------:R-:W-:Y:S01]  /*3460*/  UIADD3 UR48, UPT, UPT, UR48, 0xe800, URZ ;  /* 0x0000e80030307890 */ /* 0x000fe2000fffe0ff */
[----:B------:R-:W-:Y:S01]  /*3470*/  LOP3.LUT R4, R4, UR7, RZ, 0x3c, !PT ;  /* 0x0000000704047c12 */ /* 0x000fe2000f8e3cff */
[----:B------:R-:W-:Y:S01]  /*3480*/  UIADD3 UR49, UPT, UPT, UR4, 0x10, URZ ;  /* 0x0000001004317890 */ /* 0x000fe2000fffe0ff */
[----:B------:R1:W-:Y:S01]  /*3490*/  @P0 SYNCS.ARRIVE.TRANS64 RZ, [UR4+0x10], R2 ;  /* 0x00001002ffff09a7 */ /* 0x0003e20008000004 */
[----:B------:R-:W-:Y:S02]  /*34a0*/  UIADD3 UR40, UPT, UPT, UR40, 0x10800, URZ ;  /* 0x0001080028287890 */ /* 0x000fe4000fffe0ff */
[----:B------:R-:W-:Y:S01]  /*34b0*/  UIADD3 UR41, UPT, UPT, UR4, 0x10, URZ ;  /* 0x0000001004297890 */ /* 0x000fe2000fffe0ff */
[----:B------:R-:W-:Y:S01]  /*34c0*/  IMAD.U32 R6, R4, -0x80000000, RZ ;  /* 0x8000000004067824 */ /* 0x000fe200078e00ff */
[----:B------:R-:W-:Y:S01]  /*34d0*/  ULEA UR4, UR5, UR9, 0x3 ;  /* 0x0000000905047291 */ /* 0x000fe2000f8e18ff */
[----:B------:R-:W-:Y:S01]  /*34e0*/  UMOV UR61, UR69 ;  /* 0x00000045003d7c82 */ /* 0x000fe20008000000 */
[----:B------:R-:W-:Y:S01]  /*34f0*/  UMOV UR52, UR68 ;  /* 0x0000004400347c82 */ /* 0x000fe20008000000 */
[----:B------:R-:W-:Y:S01]  /*3500*/  UMOV UR53, UR69 ;  /* 0x0000004500357c82 */ /* 0x000fe20008000000 */
[----:B------:R-:W-:Y:S01]  /*3510*/  UMOV UR51, UR59 ;  /* 0x0000003b00337c82 */ /* 0x000fe20008000000 */
[----:B------:R-:W-:Y:S01]  /*3520*/  UMOV UR44, UR68 ;  /* 0x00000044002c7c82 */ /* 0x000fe20008000000 */
[----:B------:R-:W-:Y:S01]  /*3530*/  UMOV UR45, UR69 ;  /* 0x00000045002d7c82 */ /* 0x000fe20008000000 */
[----:B------:R-:W-:Y:S01]  /*3540*/  UMOV UR43, UR59 ;  /* 0x0000003b002b7c82 */ /* 0x000fe20008000000 */
[----:B------:R1:W-:Y:S01]  /*3550*/  UTMALDG.4D [UR56], [UR38], desc[URZ] ;  /* 0x0000ff38260075b4 */ /* 0x0003e20008019000 */
[----:B------:R1:W-:Y:S01]  /*3560*/  UTMALDG.4D [UR48], [UR30], desc[URZ] ;  /* 0x0000ff301e0075b4 */ /* 0x0003e20008019000 */
[----:B------:R1:W-:Y:S01]  /*3570*/  UTMALDG.4D [UR40], [UR22], desc[URZ] ;  /* 0x0000ff28160075b4 */ /* 0x0003e20008019000 */
[----:B------:R-:W2:Y:S02]  /*3580*/  SYNCS.PHASECHK.TRANS64.TRYWAIT P0, [UR4+0x48], R6 ;  /* 0x00004806ff0075a7 */ /* 0x000ea40008001104 */
[----:B-12---:R-:W-:Y:S05]  /*3590*/  @!P0 BRA `(.L_x_35) ;  /* 0x0000006800e48947 */ /* 0x006fea0003800000 */
.L_x_90:
[----:B------:R-:W-:Y:S01]  /*35a0*/  ELECT P0, URZ, PT ;  /* 0x0000000000ff782f */ /* 0x000fe20003800000 */
[----:B------:R-:W-:Y:S02]  /*35b0*/  UIMAD UR32, UR5, 0x6000, UR9 ;  /* 0x00006000052078a4 */ /* 0x000fe4000f8e0209 */
[----:B------:R-:W-:Y:S02]  /*35c0*/  UIMAD UR24, UR5, 0x6000, UR9 ;  /* 0x00006000051878a4 */ /* 0x000fe4000f8e0209 */
[----:B------:R-:W-:Y:S02]  /*35d0*/  UIMAD UR16, UR5, 0x6000, UR9 ;  /* 0x00006000051078a4 */ /* 0x000fe4000f8e0209 */
[----:B------:R-:W-:Y:S02]  /*35e0*/  UIADD3 UR33, UPT, UPT, UR4, 0x10, URZ ;  /* 0x0000001004217890 */ /* 0x000fe4000fffe0ff */
[----:B------:R-:W-:Y:S02]  /*35f0*/  UIADD3 UR32, UPT, UPT, UR32, 0xc800, URZ ;  /* 0x0000c80020207890 */ /* 0x000fe4000fffe0ff */
[----:B------:R-:W-:-:S02]  /*3600*/  UIADD3 UR25, UPT, UPT, UR4, 0x10, URZ ;  /* 0x0000001004197890 */ /* 0x000fc4000fffe0ff */
[----:B------:R2:W-:Y:S01]  /*3610*/  @P0 SYNCS.ARRIVE.TRANS64 RZ, [UR4+0x10], R3 ;  /* 0x00001003ffff09a7 */ /* 0x0005e20008000004 */
[----:B------:R-:W-:Y:S02]  /*3620*/  UIADD3 UR24, UPT, UPT, UR24, 0xe800, URZ ;  /* 0x0000e80018187890 */ /* 0x000fe4000fffe0ff */
[----:B------:R-:W-:Y:S02]  /*3630*/  UIADD3 UR17, UPT, UPT, UR4, 0x10, URZ ;  /* 0x0000001004117890 */ /* 0x000fe4000fffe0ff */
[----:B------:R-:W-:Y:S01]  /*3640*/  UIADD3 UR16, UPT, UPT, UR16, 0x10800, URZ ;  /* 0x0001080010107890 */ /* 0x000fe2000fffe0ff */
[----:B------:R-:W-:Y:S01]  /*3650*/  UMOV UR35, UR59 ;  /* 0x0000003b00237c82 */ /* 0x000fe20008000000 */
        /* <DEDUP_REMOVED lines=9> */
[----:B------:R-:W-:-:S02]  /*36f0*/  UIADD3 UR4, UPT, UPT, UR5, 0x1, URZ ;  /* 0x0000000105047890 */ /* 0x000fc4000fffe0ff */
[----:B------:R-:W-:Y:S02]  /*3700*/  UIADD3 UR6, UPT, UPT, UR6, 0x1, URZ ;  /* 0x0000000106067890 */ /* 0x000fe4000fffe0ff */
[----:B------:R-:W-:Y:S01]  /*3710*/  UISETP.NE.AND UP0, UPT, UR4, 0x7, UPT ;  /* 0x000000070400788c */ /* 0x000fe2000bf05270 */
[----:B------:R2:W-:Y:S03]  /*3720*/  UTMALDG.4D [UR24], [UR12], desc[URZ] ;  /* 0x0000ff180c0075b4 */ /* 0x0005e60008019000 */
[----:B------:R-:W-:Y:S02]  /*3730*/  USEL UR5, UR4, URZ, UP0 ;  /* 0x000000ff04057287 */ /* 0x000fe40008000000 */
[----:B------:R-:W-:Y:S02]  /*3740*/  USEL UR4, URZ, 0x1, UP0 ;  /* 0x00000001ff047887 */ /* 0x000fe40008000000 */
[----:B------:R-:W-:Y:S01]  /*3750*/  UISETP.NE.AND UP0, UPT, UR6, UR46, UPT ;  /* 0x0000002e0600728c */ /* 0x000fe2000bf05270 */
[----:B------:R2:W-:Y:S03]  /*3760*/  UTMALDG.4D [UR16], [UR10], desc[URZ] ;  /* 0x0000ff100a0075b4 */ /* 0x0005e60008019000 */
[----:B------:R-:W-:-:S05]  /*3770*/  LOP3.LUT R4, R4, UR4, RZ, 0x3c, !PT ;  /* 0x0000000404047c12 */ /* 0x000fca000f8e3cff */
[----:B--2---:R-:W-:Y:S05]  /*3780*/  BRA.U UP0, `(.L_x_36) ;  /* 0xfffffff900ec7547 */ /* 0x004fea000b83ffff */
.L_x_33:
[----:B------:R-:W2:Y:S01]  /*3790*/  LDCU UR6, c[0x0][0x610] ;  /* 0x0000c200ff0677ac */ /* 0x000ea20008000800 */
[----:B------:R-:W3:Y:S01]  /*37a0*/  LDCU.U8 UR8, c[0x0][0x614] ;  /* 0x0000c280ff0877ac */ /* 0x000ee20008000000 */
[----:B------:R-:W-:Y:S01]  /*37b0*/  UIADD3 UR54, UPT, UPT, UR71, UR54, URZ ;  /* 0x0000003647367290 */ /* 0x000fe2000fffe0ff */
[----:B------:R-:W4:Y:S01]  /*37c0*/  LDCU.U8 UR4, c[0x0][0x615] ;  /* 0x0000c2a0ff0477ac */ /* 0x000f220008000000 */
[----:B------:R-:W5:Y:S02]  /*37d0*/  LDCU.64 UR10, c[0x0][0x618] ;  /* 0x0000c300ff0a77ac */ /* 0x000f640008000a00 */
[----:B--2---:R-:W-:Y:S01]  /*37e0*/  UIMAD.WIDE.U32 UR6, UR54, UR6, URZ ;  /* 0x00000006360672a5 */ /* 0x004fe2000f8e00ff */
[----:B------:R-:W2:Y:S01]  /*37f0*/  LDCU.U8 UR13, c[0x0][0x620] ;  /* 0x0000c400ff0d77ac */ /* 0x000ea20008000000 */
[----:B------:R-:W1:Y:S05]  /*3800*/  LDCU.U8 UR12, c[0x0][0x621] ;  /* 0x0000c420ff0c77ac */ /* 0x000e6a0008000000 */
[----:B------:R-:W-:-:S02]  /*3810*/  UMOV UR6, UR7 ;  /* 0x0000000700067c82 */ /* 0x000fc40008000000 */
[----:B------:R-:W-:-:S04]  /*3820*/  UIADD3 UR68, UPT, UPT, UR54, -UR6, URZ ;  /* 0x8000000636447290 */ /* 0x000fc8000fffe0ff */
[----:B---3--:R-:W-:Y:S01]  /*3830*/  USHF.R.U32.HI UR68, URZ, UR8, UR68 ;  /* 0x00000008ff447299 */ /* 0x008fe20008011644 */
[----:B------:R-:W3:Y:S03]  /*3840*/  LDCU UR8, c[0x0][0x60c] ;  /* 0x0000c180ff0877ac */ /* 0x000ee60008000800 */
[----:B------:R-:W-:-:S04]  /*3850*/  UIADD3 UR68, UPT, UPT, UR6, UR68, URZ ;  /* 0x0000004406447290 */ /* 0x000fc8000fffe0ff */
[----:B----4-:R-:W-:-:S04]  /*3860*/  USHF.R.U32.HI UR68, URZ, UR4, UR68 ;  /* 0x00000004ff447299 */ /* 0x010fc80008011644 */
[----:B-----5:R-:W-:-:S07]  /*3870*/  UIMAD.WIDE.U32 UR6, UR68, UR11, URZ ;  /* 0x0000000b440672a5 */ /* 0x020fce000f8e00ff */
[----:B------:R-:W-:Y:S02]  /*3880*/  UMOV UR4, UR7 ;  /* 0x0000000700047c82 */ /* 0x000fe40008000000 */
[----:B------:R-:W-:Y:S02]  /*3890*/  UIADD3 UR6, UPT, UPT, UR68, -UR4, URZ ;  /* 0x8000000444067290 */ /* 0x000fe4000fffe0ff */
[----:B------:R-:W4:Y:S02]  /*38a0*/  LDCU UR7, c[0x0][0x624] ;  /* 0x0000c480ff0777ac */ /* 0x000f240008000800 */
[----:B--2---:R-:W-:-:S04]  /*38b0*/  USHF.R.U32.HI UR6, URZ, UR13, UR6 ;  /* 0x0000000dff067299 */ /* 0x004fc80008011606 */
[----:B------:R-:W-:Y:S02]  /*38c0*/  UIADD3 UR4, UPT, UPT, UR4, UR6, URZ ;  /* 0x0000000604047290 */ /* 0x000fe4000fffe0ff */
[----:B------:R-:W-:Y:S02]  /*38d0*/  UIADD3 UR6, UPT, UPT, -UR68, URZ, URZ ;  /* 0x000000ff44067290 */ /* 0x000fe4000fffe1ff */
[----:B-1----:R-:W-:Y:S02]  /*38e0*/  USHF.R.U32.HI UR69, URZ, UR12, UR4 ;  /* 0x0000000cff457299 */ /* 0x002fe40008011604 */
[----:B---3--:R-:W-:Y:S02]  /*38f0*/  UIMAD UR8, UR8, UR6, UR54 ;  /* 0x00000006080872a4 */ /* 0x008fe4000f8e0236 */
[----:B------:R-:W-:Y:S02]  /*3900*/  UIADD3 UR4, UPT, UPT, -UR69, URZ, URZ ;  /* 0x000000ff45047290 */ /* 0x000fe4000fffe1ff */
[----:B----4-:R-:W-:-:S02]  /*3910*/  UISETP.GE.AND UP0, UPT, UR54, UR7, UPT ;  /* 0x000000073600728c */ /* 0x010fc4000bf06270 */
[----:B------:R-:W-:-:S07]  /*3920*/  UIMAD UR68, UR10, UR4, UR68 ;  /* 0x000000040a4472a4 */ /* 0x000fce000f8e0244 */
[----:B------:R-:W-:Y:S05]  /*3930*/  BRA.U !UP0, `(.L_x_37) ;  /* 0xfffffff108547547 */ /* 0x000fea000b83ffff */
.L_x_29:
[----:B------:R-:W-:Y:S01]  /*3940*/  UIADD3 UR4, UPT, UPT, UR5, 0x2, URZ ;  /* 0x0000000205047890 */ /* 0x000fe2000fffe0ff */
[----:B------:R-:W1:Y:S01]  /*3950*/  S2UR UR8, SR_CgaCtaId ;  /* 0x00000000000879c3 */ /* 0x000e620000008800 */
[----:B------:R-:W-:-:S04]  /*3960*/  UISETP.NE.AND UP0, UPT, UR5, 0x6, UPT ;  /* 0x000000060500788c */ /* 0x000fc8000bf05270 */
[----:B------:R-:W-:-:S04]  /*3970*/  USEL UR4, UR4, 0x1, UP0 ;  /* 0x0000000104047887 */ /* 0x000fc80008000000 */
[----:B------:R-:W-:Y:S02]  /*3980*/  UIADD3 UR7, UPT, UPT, UR4, 0x1, URZ ;  /* 0x0000000104077890 */ /* 0x000fe4000fffe0ff */
[----:B------:R-:W-:-:S04]  /*3990*/  UISETP.NE.AND UP1, UPT, UR4, 0x7, UPT ;  /* 0x000000070400788c */ /* 0x000fc8000bf25270 */
[----:B------:R-:W-:Y:S02]  /*39a0*/  USEL UR7, UR7, 0x1, UP1 ;  /* 0x0000000107077887 */ /* 0x000fe40008800000 */
[----:B------:R-:W-:Y:S02]  /*39b0*/  UISETP.EQ.XOR UP1, UPT, UR5, 0x6, !UP1 ;  /* 0x000000060500788c */ /* 0x000fe4000cf22a70 */
[----:B------:R-:W-:Y:S02]  /*39c0*/  UIADD3 UR4, UPT, UPT, UR7, 0x1, URZ ;  /* 0x0000000107047890 */ /* 0x000fe4000fffe0ff */
[----:B------:R-:W-:Y:S02]  /*39d0*/  UISETP.NE.AND UP0, UPT, UR7, 0x7, UPT ;  /* 0x000000070700788c */ /* 0x000fe4000bf05270 */
[----:B------:R-:W-:Y:S02]  /*39e0*/  UISETP.EQ.XOR UP1, UPT, UR7, 0x7, UP1 ;  /* 0x000000070700788c */ /* 0x000fe40008f22a70 */
[----:B------:R-:W-:-:S04]  /*39f0*/  USEL UR6, UR4, 0x1, UP0 ;  /* 0x0000000104067887 */ /* 0x000fc80008000000 */
[----:B------:R-:W-:Y:S02]  /*3a00*/  UIADD3 UR4, UPT, UPT, UR6, 0x1, URZ ;  /* 0x0000000106047890 */ /* 0x000fe4000fffe0ff */
[----:B------:R-:W-:Y:S02]  /*3a10*/  UISETP.NE.AND UP0, UPT, UR6, 0x7, UPT ;  /* 0x000000070600788c */ /* 0x000fe4000bf05270 */
[----:B------:R-:W-:Y:S02]  /*3a20*/  UISETP.EQ.XOR UP1, UPT, UR6, 0x7, UP1 ;  /* 0x000000070600788c */ /* 0x000fe40008f22a70 */
[----:B------:R-:W-:-:S04]  /*3a30*/  USEL UR4, UR4, 0x1, UP0 ;  /* 0x0000000104047887 */ /* 0x000fc80008000000 */
[----:B------:R-:W-:Y:S02]  /*3a40*/  UIADD3 UR5, UPT, UPT, UR4, 0x1, URZ ;  /* 0x0000000104057890 */ /* 0x000fe4000fffe0ff */
[----:B------:R-:W-:Y:S02]  /*3a50*/  UISETP.NE.AND UP0, UPT, UR4, 0x7, UPT ;  /* 0x000000070400788c */ /* 0x000fe4000bf05270 */
[----:B------:R-:W-:Y:S02]  /*3a60*/  UISETP.EQ.XOR UP1, UPT, UR4, 0x7, UP1 ;  /* 0x000000070400788c */ /* 0x000fe40008f22a70 */
[----:B------:R-:W-:-:S03]  /*3a70*/  USEL UR4, UR5, 0x1, UP0 ;  /* 0x0000000105047887 */ /* 0x000fc60008000000 */
[----:B------:R-:W-:Y:S01]  /*3a80*/  UMOV UR5, 0x400 ;  /* 0x0000040000057882 */ /* 0x000fe20000000000 */
[----:B------:R-:W-:Y:S02]  /*3a90*/  UISETP.EQ.XOR UP1, UPT, UR4, 0x7, UP1 ;  /* 0x000000070400788c */ /* 0x000fe40008f22a70 */
[----:B------:R-:W-:Y:S02]  /*3aa0*/  UISETP.NE.AND UP0, UPT, UR4, 0x7, UPT ;  /* 0x000000070400788c */ /* 0x000fe4000bf05270 */
[----:B------:R-:W-:Y:S02]  /*3ab0*/  USEL UR6, URZ, 0x1, !UP1 ;  /* 0x00000001ff067887 */ /* 0x000fe4000c800000 */
[----:B-1----:R-:W-:Y:S02]  /*3ac0*/  ULEA UR5, UR8, UR5, 0x18 ;  /* 0x0000000508057291 */ /* 0x002fe4000f8ec0ff */
[----:B------:R-:W-:Y:S02]  /*3ad0*/  USEL UR4, UR4, URZ, UP0 ;  /* 0x000000ff04047287 */ /* 0x000fe40008000000 */
[----:B------:R-:W-:-:S02]  /*3ae0*/  LOP3.LUT R4, R4, UR6, RZ, 0x3c, !PT ;  /* 0x0000000604047c12 */ /* 0x000fc4000f8e3cff */
[----:B------:R-:W-:Y:S02]  /*3af0*/  ULEA UR4, UR4, UR5, 0x3 ;  /* 0x0000000504047291 */ /* 0x000fe4000f8e18ff */
[----:B------:R-:W-:-:S07]  /*3b00*/  SHF.L.U32 R6, R4, 0x1f, RZ ;  /* 0x0000001f04067819 */ /* 0x000fce00000006ff */
[----:B------:R-:W1:Y:S02]  /*3b10*/  SYNCS.PHASECHK.TRANS64.TRYWAIT P0, [UR4+0x48], R6 ;  /* 0x00004806ff0075a7 */ /* 0x000e640008001104 */
[----:B-1----:R-:W-:Y:S05]  /*3b20*/  @!P0 BRA `(.L_x_38) ;  /* 0x00000064009c8947 */ /* 0x002fea0003800000 */
.L_x_92:
[----:B------:R-:W-:Y:S02]  /*3b30*/  ELECT P0, URZ, PT ;  /* 0x0000000000ff782f */ /* 0x000fe40003800000 */
[----:B------:R-:W-:-:S11]  /*3b40*/  SHF.L.U32 R4, R5, 0x1f, RZ ;  /* 0x0000001f05047819 */ /* 0x000fd600000006ff */
[----:B-1----:R-:W-:-:S04]  /*3b50*/  @P0 IMAD.MOV.U32 R2, RZ, RZ, 0x6000 ;  /* 0x00006000ff020424 */ /* 0x002fc800078e00ff */
[----:B------:R1:W-:Y:S01]  /*3b60*/  @P0 SYNCS.ARRIVE.TRANS64 RZ, [UR4+0x10], R2 ;  /* 0x00001002ffff09a7 */ /* 0x0003e20008000004 */
[----:B------:R-:W2:Y:S02]  /*3b70*/  SYNCS.PHASECHK.TRANS64.TRYWAIT P0, [UR5+0x8], R4 ;  /* 0x00000804ff0075a7 */ /* 0x000ea40008001105 */
[----:B-12---:R-:W-:Y:S05]  /*3b80*/  @!P0 BRA `(.L_x_39) ;  /* 0x0000006400a08947 */ /* 0x006fea0003800000 */
.L_x_94:
[----:B------:R-:W-:-:S13]  /*3b90*/  ELECT P0, URZ, PT ;  /* 0x0000000000ff782f */ /* 0x000fda0003800000 */
[----:B-1----:R-:W-:-:S04]  /*3ba0*/  @P0 MOV R2, 0x6000 ;  /* 0x0000600000020802 */ /* 0x002fc80000000f00 */
[----:B------:R3:W-:Y:S03]  /*3bb0*/  @P0 SYNCS.ARRIVE.TRANS64 RZ, [UR5], R2 ;  /* 0x00000002ffff09a7 */ /* 0x0007e60008000005 */
.L_x_5:
[----:B------:R-:W-:-:S13]  /*3bc0*/  ISETP.GT.AND P0, PT, R0, 0x3, PT ;  /* 0x000000030000780c */ /* 0x000fda0003f04270 */
[----:B------:R-:W-:Y:S05]  /*3bd0*/  @P0 BRA `(.L_x_3) ;  /* 0x0000004800500947 */ /* 0x000fea0003800000 */
.L_x_40:
[----:B------:R-:W-:-:S08]  /*3be0*/  NOP ;  /* 0x0000000000007918 */ /* 0x000fd00000000000 */
[----:B------:R-:W5:Y:S02]  /*3bf0*/  USETMAXREG.TRY_ALLOC.CTAPOOL UP0, 0xc0 ;  /* 0x000000c0000079c8 */ /* 0x000f640008000600 */
[----:B-----5:R-:W-:Y:S05]  /*3c00*/  BRA.U !UP0, `(.L_x_40) ;  /* 0xfffffffd08f47547 */ /* 0x020fea000b83ffff */
[----:B------:R-:W5:Y:S01]  /*3c10*/  LDCU UR6, c[0x0][0x38c] ;  /* 0x00007180ff0677ac */ /* 0x000f620008000800 */
[----:B------:R-:W-:Y:S01]  /*3c20*/  HFMA2 R139, -RZ, RZ, 0, 5.9604644775390625e-08 ;  /* 0x00000001ff8b7431 */ /* 0x000fe200000001ff */
[----:B------:R-:W1:Y:S01]  /*3c30*/  LDCU UR7, c[0x0][0x624] ;  /* 0x0000c480ff0777ac */ /* 0x000e620008000800 */
[----:B-----5:R-:W-:Y:S02]  /*3c40*/  UIADD3 UR4, UPT, UPT, -UR6, URZ, URZ ;  /* 0x000000ff06047290 */ /* 0x020fe4000fffe1ff */
[----:B----4-:R-:W-:Y:S02]  /*3c50*/  UIADD3 UR5, UPT, UPT, UR6, -0x1, URZ ;  /* 0xffffffff06057890 */ /* 0x010fe4000fffe0ff */
[----:B------:R-:W-:Y:S02]  /*3c60*/  USHF.R.S32.HI UR4, URZ, 0x1f, UR4 ;  /* 0x0000001fff047899 */ /* 0x000fe40008011404 */
[----:B------:R-:W-:Y:S02]  /*3c70*/  UISETP.GT.AND UP0, UPT, UR6, URZ, UPT ;  /* 0x000000ff0600728c */ /* 0x000fe4000bf04270 */
[----:B------:R-:W-:-:S02]  /*3c80*/  USHF.R.S32.HI UR9, URZ, 0x1f, UR5 ;  /* 0x0000001fff097899 */ /* 0x000fc40008011405 */
[----:B------:R-:W-:Y:S02]  /*3c90*/  ULEA.HI UR4, UR4, -UR6, URZ, 0x7 ;  /* 0x8000000604047291 */ /* 0x000fe4000f8f38ff */
[----:B------:R-:W-:Y:S02]  /*3ca0*/  ULEA.HI UR9, UR9, UR5, URZ, 0x7 ;  /* 0x0000000509097291 */ /* 0x000fe4000f8f38ff */
[----:B------:R-:W-:Y:S02]  /*3cb0*/  USHF.R.S32.HI UR4, URZ, 0x7, UR4 ;  /* 0x00000007ff047899 */ /* 0x000fe40008011404 */
[----:B------:R-:W-:Y:S02]  /*3cc0*/  USHF.R.S32.HI UR9, URZ, 0x7, UR9 ;  /* 0x00000007ff097899 */ /* 0x000fe40008011409 */
[----:B------:R-:W-:Y:S02]  /*3cd0*/  @!UP0 ULOP3.LUT UR9, URZ, UR4, URZ, 0x33, !UPT ;  /* 0x00000004ff098292 */ /* 0x000fe4000f8e33ff */
[----:B-1----:R-:W-:Y:S01]  /*3ce0*/  UISETP.GE.AND UP0, UPT, UR70, UR7, UPT ;  /* 0x000000074600728c */ /* 0x002fe2000bf06270 */
[----:B------:R-:W-:Y:S08]  /*3cf0*/  BAR.SYNC.DEFER_BLOCKING 0x2, 0x120 ;  /* 0x0084800000007b1d */ /* 0x000ff00000010000 */
[----:B------:R-:W-:Y:S05]  /*3d00*/  BRA.U UP0, `(.L_x_41) ;  /* 0x0000004500e87547 */ /* 0x000fea000b800000 */
[----:B------:R-:W-:Y:S01]  /*3d10*/  UISETP.LT.AND UP0, UPT, URZ, UR9, UPT ;  /* 0x00000009ff00728c */ /* 0x000fe2000bf01270 */
[----:B------:R-:W1:Y:S01]  /*3d20*/  S2UR UR5, SR_CgaCtaId ;  /* 0x00000000000579c3 */ /* 0x000e620000008800 */
[----:B------:R-:W-:Y:S01]  /*3d30*/  SHF.R.S32.HI R3, RZ, 0x1f, R0 ;  /* 0x0000001fff037819 */ /* 0x000fe20000011400 */
[----:B------:R-:W-:Y:S01]  /*3d40*/  IMAD.MOV.U32 R132, RZ, RZ, -0x1 ;  /* 0xffffffffff847424 */ /* 0x000fe200078e00ff */
[----:B------:R-:W-:Y:S01]  /*3d50*/  USEL UR4, URZ, UR9, !UP0 ;  /* 0x00000009ff047287 */ /* 0x000fe2000c000000 */
[----:B------:R-:W-:Y:S01]  /*3d60*/  IMAD.MOV.U32 R139, RZ, RZ, 0x1 ;  /* 0x00000001ff8b7424 */ /* 0x000fe200078e00ff */
[----:B------:R-:W-:Y:S01]  /*3d70*/  LEA.HI R3, R3, R0, RZ, 0x2 ;  /* 0x0000000003037211 */ /* 0x000fe200078f10ff */
[----:B------:R-:W-:Y:S01]  /*3d80*/  IMAD.MOV.U32 R138, RZ, RZ, RZ ;  /* 0x000000ffff8a7224 */ /* 0x000fe200078e00ff */
[----:B------:R-:W-:Y:S01]  /*3d90*/  UIMAD UR4, UR4, -0x80, UR6 ;  /* 0xffffff80040478a4 */ /* 0x000fe2000f8e0206 */
[----:B------:R-:W4:Y:S01]  /*3da0*/  S2UR UR7, SR_CgaCtaId ;  /* 0x00000000000779c3 */ /* 0x000f220000008800 */
[----:B------:R-:W-:Y:S01]  /*3db0*/  LOP3.LUT R3, R3, 0xfffffffc, RZ, 0xc0, !PT ;  /* 0xfffffffc03037812 */ /* 0x000fe200078ec0ff */
[----:B------:R-:W-:Y:S01]  /*3dc0*/  UMOV UR6, 0x400 ;  /* 0x0000040000067882 */ /* 0x000fe20000000000 */
[----:B------:R-:W-:Y:S01]  /*3dd0*/  UMOV UR11, 0x400 ;  /* 0x00000400000b7882 */ /* 0x000fe20000000000 */
[----:B------:R-:W-:Y:S01]  /*3de0*/  UMOV UR10, URZ ;  /* 0x000000ff000a7c82 */ /* 0x000fe20008000000 */
[----:B------:R-:W-:Y:S01]  /*3df0*/  IMAD R5, RZ, RZ, -UR4 ;  /* 0x80000004ff057e24 */ /* 0x000fe2000f8e02ff */
[----:B------:R-:W-:-:S04]  /*3e00*/  IADD3 R3, PT, PT, R0, 0x3, -R3 ;  /* 0x0000000300037810 */ /* 0x000fc80007ffe803 */
[C---:B------:R-:W-:Y:S02]  /*3e10*/  VIADDMNMX R135, R5.reuse, 0x20, RZ, !PT ;  /* 0x0000002005877846 */ /* 0x040fe400078001ff */
[C---:B--2---:R-:W-:Y:S02]  /*3e20*/  VIADDMNMX R7, R5.reuse, 0x40, RZ, !PT ;  /* 0x0000004005077846 */ /* 0x044fe400078001ff */
[C---:B------:R-:W-:Y:S02]  /*3e30*/  VIADDMNMX R133, R5.reuse, 0x60, RZ, !PT ;  /* 0x0000006005857846 */ /* 0x040fe400078001ff */
[----:B------:R-:W-:Y:S01]  /*3e40*/  VIADDMNMX R5, R5, 0x80, RZ, !PT ;  /* 0x0000008005057846 */ /* 0x000fe200078001ff */
[----:B-1----:R-:W-:Y:S01]  /*3e50*/  ULEA UR6, UR5, UR6, 0x18 ;  /* 0x0000000605067291 */ /* 0x002fe2000f8ec0ff */
[--C-:B------:R-:W-:Y:S02]  /*3e60*/  SHF.R.U32.HI R135, RZ, R135, R132.reuse ;  /* 0x00000087ff877219 */ /* 0x100fe40000011684 */
[----:B------:R-:W-:-:S02]  /*3e70*/  SHF.R.U32.HI R134, RZ, R7, R132 ;  /* 0x00000007ff867219 */ /* 0x000fc40000011684 */
[--C-:B------:R-:W-:Y:S02]  /*3e80*/  SHF.R.U32.HI R133, RZ, R133, R132.reuse ;  /* 0x00000085ff857219 */ /* 0x100fe40000011684 */
[----:B------:R-:W-:Y:S01]  /*3e90*/  SHF.R.U32.HI R132, RZ, R5, R132 ;  /* 0x00000005ff847219 */ /* 0x000fe20000011684 */
[----:B----4-:R-:W-:-:S12]  /*3ea0*/  ULEA UR11, UR7, UR11, 0x18 ;  /* 0x0000000b070b7291 */ /* 0x010fd8000f8ec0ff */
.L_x_49:
[----:B-1----:R-:W-:Y:S02]  /*3eb0*/  SHF.L.U32 R4, R139, 0x1f, RZ ;  /* 0x0000001f8b047819 */ /* 0x002fe400000006ff */
[----:B------:R-:W-:Y:S02]  /*3ec0*/  SHF.L.U32 R6, R138, 0x1f, RZ ;  /* 0x0000001f8a067819 */ /* 0x000fe400000006ff */
[----:B------:R-:W1:Y:S02]  /*3ed0*/  SYNCS.PHASECHK.TRANS64.TRYWAIT P0, [UR6+0xb8], R4 ;  /* 0x0000b804ff0075a7 */ /* 0x000e640008001106 */
[----:B-1--4-:R-:W-:Y:S05]  /*3ee0*/  @!P0 BRA `(.L_x_42) ;  /* 0x0000006000e48947 */ /* 0x012fea0003800000 */
.L_x_96:
[----:B------:R-:W2:Y:S01]  /*3ef0*/  SYNCS.PHASECHK.TRANS64.TRYWAIT P0, [UR6+0x80], R6 ;  /* 0x00008006ff0075a7 */ /* 0x000ea20008001106 */
[----:B-1-3--:R-:W1:Y:S02]  /*3f00*/  S2R R2, SR_TID.X ;  /* 0x0000000000027919 */ /* 0x00ae640000002100 */
[----:B-1----:R-:W-:-:S05]  /*3f10*/  IMAD.U32 R137, R2, 0x10000, RZ ;  /* 0x0001000002897824 */ /* 0x002fca00078e00ff */
[----:B------:R-:W-:-:S04]  /*3f20*/  LOP3.LUT R137, R137, 0x600000, RZ, 0xc0, !PT ;  /* 0x0060000089897812 */ /* 0x000fc800078ec0ff */
[----:B------:R-:W-:Y:S01]  /*3f30*/  R2UR UR4, R137 ;  /* 0x00000000890472ca */ /* 0x000fe200000e0000 */
[----:B--2---:R-:W-:-:S14]  /*3f40*/  @!P0 BRA `(.L_x_43) ;  /* 0x0000006000e88947 */ /* 0x004fdc0003800000 */
.L_x_98:
[----:B------:R-:W2:Y:S01]  /*3f50*/  LDTM.x32 R100, tmem[UR4] ;  /* 0x00000004006479ee */ /* 0x000ea200082c0000 */
[----:B------:R-:W-:Y:S01]  /*3f60*/  LOP3.LUT R136, R137, 0x20, RZ, 0xfc, !PT ;  /* 0x0000002089887812 */ /* 0x000fe200078efcff */
[----:B------:R-:W-:Y:S01]  /*3f70*/  UISETP.GE.AND UP0, UPT, UR9, 0x1, UPT ;  /* 0x000000010900788c */ /* 0x000fe2000bf06270 */
[----:B------:R-:W-:Y:S02]  /*3f80*/  R2P PR, R135, 0x7e ;  /* 0x0000007e87007804 */ /* 0x000fe40000000000 */
[----:B------:R-:W-:Y:S02]  /*3f90*/  R2UR UR4, R136 ;  /* 0x00000000880472ca */ /* 0x000fe400000e0000 */
[C---:B------:R-:W-:Y:S02]  /*3fa0*/  LOP3.LUT R140, R137.reuse, 0x40, RZ, 0xfc, !PT ;  /* 0x00000040898c7812 */ /* 0x040fe400078efcff */
[----:B------:R-:W-:Y:S02]  /*3fb0*/  LOP3.LUT R141, R137, 0x60, RZ, 0xfc, !PT ;  /* 0x00000060898d7812 */ /* 0x000fe400078efcff */
[----:B------:R-:W-:-:S07]  /*3fc0*/  R2UR UR5, R140 ;  /* 0x000000008c0572ca */ /* 0x000fce00000e0000 */
[----:B------:R-:W3:Y:S01]  /*3fd0*/  LDTM.x32 R68, tmem[UR4] ;  /* 0x00000004004479ee */ /* 0x000ee200082c0000 */
[----:B------:R-:W-:Y:S02]  /*3fe0*/  R2UR UR4, R140 ;  /* 0x000000008c0472ca */ /* 0x000fe400000e0000 */
[----:B--2---:R-:W-:Y:S02]  /*3ff0*/  SEL R153, R101, 0xff800000, P1 ;  /* 0xff80000065997807 */ /* 0x004fe40000800000 */
[----:B------:R-:W-:Y:S02]  /*4000*/  SEL R102, R102, 0xff800000, P2 ;  /* 0xff80000066667807 */ /* 0x000fe40001000000 */
[----:B------:R-:W-:Y:S02]  /*4010*/  SEL R103, R103, 0xff800000, P3 ;  /* 0xff80000067677807 */ /* 0x000fe40001800000 */
[----:B------:R-:W-:Y:S02]  /*4020*/  SEL R104, R104, 0xff800000, P4 ;  /* 0xff80000068687807 */ /* 0x000fe40002000000 */
[----:B------:R-:W-:-:S03]  /*4030*/  SEL R105, R105, 0xff800000, P5 ;  /* 0xff80000069697807 */ /* 0x000fc60002800000 */
[----:B------:R-:W2:Y:S01]  /*4040*/  LDTM.x32 R36, tmem[UR4] ;  /* 0x00000004002479ee */ /* 0x000ea200082c0000 */
[----:B------:R-:W-:Y:S02]  /*4050*/  SEL R154, R106, 0xff800000, P6 ;  /* 0xff8000006a9a7807 */ /* 0x000fe40003000000 */
[----:B------:R-:W-:Y:S02]  /*4060*/  R2P PR, R135.B1, 0x7f ;  /* 0x0000007f87007804 */ /* 0x000fe40000001000 */
[----:B------:R-:W-:-:S03]  /*4070*/  R2UR UR4, R141 ;  /* 0x000000008d0472ca */ /* 0x000fc600000e0000 */
[----:B------:R-:W-:Y:S02]  /*4080*/  SEL R108, R108, 0xff800000, P0 ;  /* 0xff8000006c6c7807 */ /* 0x000fe40000000000 */
[----:B------:R-:W-:Y:S02]  /*4090*/  SEL R109, R109, 0xff800000, P1 ;  /* 0xff8000006d6d7807 */ /* 0x000fe40000800000 */
[----:B------:R-:W-:Y:S02]  /*40a0*/  SEL R110, R110, 0xff800000, P2 ;  /* 0xff8000006e6e7807 */ /* 0x000fe40001000000 */
[----:B------:R-:W-:Y:S02]  /*40b0*/  SEL R111, R111, 0xff800000, P3 ;  /* 0xff8000006f6f7807 */ /* 0x000fe40001800000 */
[----:B------:R-:W-:Y:S02]  /*40c0*/  SEL R112, R112, 0xff800000, P4 ;  /* 0xff80000070707807 */ /* 0x000fe40002000000 */
[----:B------:R-:W-:Y:S01]  /*40d0*/  SEL R113, R113, 0xff800000, P5 ;  /* 0xff80000071717807 */ /* 0x000fe20002800000 */
[----:B-1----:R-:W1:Y:S01]  /*40e0*/  LDTM.x32 R4, tmem[UR4] ;  /* 0x00000004000479ee */ /* 0x002e6200082c0000 */
[----:B------:R-:W-:Y:S01]  /*40f0*/  SEL R156, R114, 0xff800000, P6 ;  /* 0xff800000729c7807 */ /* 0x000fe20003000000 */
[----:B------:R-:W4:Y:S01]  /*4100*/  LDCU UR4, c[0x0][0x600] ;  /* 0x0000c000ff0477ac */ /* 0x000f220008000800 */
[----:B------:R5:W-:Y:S06]  /*4110*/  BAR.ARV R3, 0x40 ;  /* 0x000100030000751d */ /* 0x000bec0000002000 */
[----:B------:R-:W-:-:S05]  /*4120*/  R2P PR, R135.B2, 0x7f ;  /* 0x0000007f87007804 */ /* 0x000fca0000002000 */
[----:B------:R-:W-:Y:S02]  /*4130*/  SEL R116, R116, 0xff800000, P0 ;  /* 0xff80000074747807 */ /* 0x000fe40000000000 */
[----:B------:R-:W-:Y:S02]  /*4140*/  SEL R117, R117, 0xff800000, P1 ;  /* 0xff80000075757807 */ /* 0x000fe40000800000 */
[----:B------:R-:W-:Y:S02]  /*4150*/  SEL R118, R118, 0xff800000, P2 ;  /* 0xff80000076767807 */ /* 0x000fe40001000000 */
[----:B------:R-:W-:Y:S02]  /*4160*/  SEL R119, R119, 0xff800000, P3 ;  /* 0xff80000077777807 */ /* 0x000fe40001800000 */
[----:B------:R-:W-:Y:S02]  /*4170*/  SEL R120, R120, 0xff800000, P4 ;  /* 0xff80000078787807 */ /* 0x000fe40002000000 */
[----:B------:R-:W-:-:S02]  /*4180*/  SEL R121, R121, 0xff800000, P5 ;  /* 0xff80000079797807 */ /* 0x000fc40002800000 */
[----:B------:R-:W-:Y:S02]  /*4190*/  SEL R122, R122, 0xff800000, P6 ;  /* 0xff8000007a7a7807 */ /* 0x000fe40003000000 */
[----:B------:R-:W-:-:S05]  /*41a0*/  R2P PR, R135.B3, 0x7f ;  /* 0x0000007f87007804 */ /* 0x000fca0000003000 */
[----:B------:R-:W-:Y:S02]  /*41b0*/  SEL R125, R125, 0xff800000, P1 ;  /* 0xff8000007d7d7807 */ /* 0x000fe40000800000 */
[----:B------:R-:W-:Y:S02]  /*41c0*/  SEL R126, R126, 0xff800000, P2 ;  /* 0xff8000007e7e7807 */ /* 0x000fe40001000000 */
[----:B------:R-:W-:Y:S02]  /*41d0*/  SEL R127, R127, 0xff800000, P3 ;  /* 0xff8000007f7f7807 */ /* 0x000fe40001800000 */
[----:B------:R-:W-:Y:S02]  /*41e0*/  SEL R128, R128, 0xff800000, P4 ;  /* 0xff80000080807807 */ /* 0x000fe40002000000 */
[----:B------:R-:W-:Y:S02]  /*41f0*/  SEL R129, R129, 0xff800000, P5 ;  /* 0xff80000081817807 */ /* 0x000fe40002800000 */
[----:B------:R-:W-:-:S02]  /*4200*/  SEL R130, R130, 0xff800000, P6 ;  /* 0xff80000082827807 */ /* 0x000fc40003000000 */
[----:B------:R-:W-:Y:S02]  /*4210*/  R2P PR, R134, 0x7e ;  /* 0x0000007e86007804 */ /* 0x000fe40000000000 */
[----:B------:R-:W-:-:S03]  /*4220*/  SEL R124, R124, 0xff800000, P0 ;  /* 0xff8000007c7c7807 */ /* 0x000fc60000000000 */
[----:B---3--:R-:W-:Y:S02]  /*4230*/  SEL R101, R69, 0xff800000, P1 ;  /* 0xff80000045657807 */ /* 0x008fe40000800000 */
[----:B------:R-:W-:Y:S02]  /*4240*/  SEL R70, R70, 0xff800000, P2 ;  /* 0xff80000046467807 */ /* 0x000fe40001000000 */
[----:B------:R-:W-:Y:S02]  /*4250*/  SEL R71, R71, 0xff800000, P3 ;  /* 0xff80000047477807 */ /* 0x000fe40001800000 */
[----:B------:R-:W-:Y:S02]  /*4260*/  SEL R72, R72, 0xff800000, P4 ;  /* 0xff80000048487807 */ /* 0x000fe40002000000 */
[----:B------:R-:W-:Y:S02]  /*4270*/  SEL R73, R73, 0xff800000, P5 ;  /* 0xff80000049497807 */ /* 0x000fe40002800000 */
[----:B------:R-:W-:-:S02]  /*4280*/  SEL R106, R74, 0xff800000, P6 ;  /* 0xff8000004a6a7807 */ /* 0x000fc40003000000 */
        /* <DEDUP_REMOVED lines=25> */
[----:B--2---:R-:W-:Y:S02]  /*4420*/  SEL R69, R37, 0xff800000, P1 ;  /* 0xff80000025457807 */ /* 0x004fe40000800000 */
        /* <DEDUP_REMOVED lines=30> */
[----:B-1----:R-:W-:Y:S02]  /*4610*/  SEL R37, R5, 0xff800000, P1 ;  /* 0xff80000005257807 */ /* 0x002fe40000800000 */
[----:B------:R-:W-:Y:S02]  /*4620*/  SEL R52, R6, 0xff800000, P2 ;  /* 0xff80000006347807 */ /* 0x000fe40001000000 */
[----:B------:R-:W-:Y:S02]  /*4630*/  SEL R53, R7, 0xff800000, P3 ;  /* 0xff80000007357807 */ /* 0x000fe40001800000 */
[----:B------:R-:W-:Y:S02]  /*4640*/  SEL R54, R8, 0xff800000, P4 ;  /* 0xff80000008367807 */ /* 0x000fe40002000000 */
[----:B------:R-:W-:Y:S02]  /*4650*/  SEL R55, R9, 0xff800000, P5 ;  /* 0xff80000009377807 */ /* 0x000fe40002800000 */
[----:B------:R-:W-:-:S02]  /*4660*/  SEL R42, R10, 0xff800000, P6 ;  /* 0xff8000000a2a7807 */ /* 0x000fc40003000000 */
[----:B------:R-:W-:Y:S02]  /*4670*/  R2P PR, R132.B1, 0x7f ;  /* 0x0000007f84007804 */ /* 0x000fe40000001000 */
[----:B------:R-:W-:Y:S02]  /*4680*/  LOP3.LUT R5, R135, 0x1, RZ, 0xc0, !PT ;  /* 0x0000000187057812 */ /* 0x000fe400078ec0ff */
[----:B------:R-:W-:Y:S02]  /*4690*/  FMNMX R6, R102, R103, !PT ;  /* 0x0000006766067209 */ /* 0x000fe40007800000 */
[----:B------:R-:W-:Y:S02]  /*46a0*/  SEL R56, R12, 0xff800000, P0 ;  /* 0xff8000000c387807 */ /* 0x000fe40000000000 */
[----:B------:R-:W-:Y:S02]  /*46b0*/  SEL R57, R13, 0xff800000, P1 ;  /* 0xff8000000d397807 */ /* 0x000fe40000800000 */
[----:B------:R-:W-:-:S02]  /*46c0*/  SEL R60, R14, 0xff800000, P2 ;  /* 0xff8000000e3c7807 */ /* 0x000fc40001000000 */
[----:B------:R-:W-:Y:S02]  /*46d0*/  SEL R61, R15, 0xff800000, P3 ;  /* 0xff8000000f3d7807 */ /* 0x000fe40001800000 */
[----:B------:R-:W-:Y:S02]  /*46e0*/  SEL R62, R16, 0xff800000, P4 ;  /* 0xff800000103e7807 */ /* 0x000fe40002000000 */
[----:B------:R-:W-:Y:S02]  /*46f0*/  SEL R63, R17, 0xff800000, P5 ;  /* 0xff800000113f7807 */ /* 0x000fe40002800000 */
[----:B------:R-:W-:Y:S02]  /*4700*/  SEL R50, R18, 0xff800000, P6 ;  /* 0xff80000012327807 */ /* 0x000fe40003000000 */
[----:B------:R-:W-:Y:S02]  /*4710*/  R2P PR, R132.B2, 0x7f ;  /* 0x0000007f84007804 */ /* 0x000fe40000002000 */
[----:B------:R-:W-:-:S03]  /*4720*/  FMNMX3 R6, R6, R110, R111, !PT ;  /* 0x0000006e06067276 */ /* 0x000fc6000780006f */
[----:B------:R-:W-:Y:S02]  /*4730*/  SEL R20, R20, 0xff800000, P0 ;  /* 0xff80000014147807 */ /* 0x000fe40000000000 */
[----:B------:R-:W-:Y:S02]  /*4740*/  SEL R21, R21, 0xff800000, P1 ;  /* 0xff80000015157807 */ /* 0x000fe40000800000 */
[----:B------:R-:W-:Y:S02]  /*4750*/  SEL R22, R22, 0xff800000, P2 ;  /* 0xff80000016167807 */ /* 0x000fe40001000000 */
[----:B------:R-:W-:Y:S02]  /*4760*/  SEL R23, R23, 0xff800000, P3 ;  /* 0xff80000017177807 */ /* 0x000fe40001800000 */
[----:B------:R-:W-:Y:S02]  /*4770*/  SEL R24, R24, 0xff800000, P4 ;  /* 0xff80000018187807 */ /* 0x000fe40002000000 */
[----:B------:R-:W-:-:S02]  /*4780*/  SEL R25, R25, 0xff800000, P5 ;  /* 0xff80000019197807 */ /* 0x000fc40002800000 */
[----:B------:R-:W-:Y:S02]  /*4790*/  SEL R26, R26, 0xff800000, P6 ;  /* 0xff8000001a1a7807 */ /* 0x000fe40003000000 */
[----:B------:R-:W-:Y:S02]  /*47a0*/  R2P PR, R132.B3, 0x7f ;  /* 0x0000007f84007804 */ /* 0x000fe40000003000 */
[----:B------:R-:W-:-:S03]  /*47b0*/  FMNMX3 R6, R6, R118, R119, !PT ;  /* 0x0000007606067276 */ /* 0x000fc60007800077 */
[----:B------:R-:W-:Y:S02]  /*47c0*/  SEL R28, R28, 0xff800000, P0 ;  /* 0xff8000001c1c7807 */ /* 0x000fe40000000000 */
[----:B------:R-:W-:Y:S02]  /*47d0*/  ISETP.NE.U32.AND P0, PT, R5, 0x1, PT ;  /* 0x000000010500780c */ /* 0x000fe40003f05070 */
[----:B------:R-:W-:Y:S02]  /*47e0*/  LOP3.LUT R5, R134, 0x1, RZ, 0xc0, !PT ;  /* 0x0000000186057812 */ /* 0x000fe400078ec0ff */
[----:B------:R-:W-:Y:S02]  /*47f0*/  SEL R152, R100, 0xff800000, !P0 ;  /* 0xff80000064987807 */ /* 0x000fe40004000000 */
[----:B------:R-:W-:Y:S02]  /*4800*/  LOP3.LUT P0, RZ, R135, 0x80, RZ, 0xc0, !PT ;  /* 0x0000008087ff7812 */ /* 0x000fe4000780c0ff */
[----:B------:R-:W-:-:S02]  /*4810*/  FMNMX R7, R152, R153, !PT ;  /* 0x0000009998077209 */ /* 0x000fc40007800000 */
[----:B------:R-:W-:Y:S02]  /*4820*/  SEL R155, R107, 0xff800000, P0 ;  /* 0xff8000006b9b7807 */ /* 0x000fe40000000000 */
[----:B------:R-:W-:Y:S02]  /*4830*/  LOP3.LUT P0, RZ, R135, 0x8000, RZ, 0xc0, !PT ;  /* 0x0000800087ff7812 */ /* 0x000fe4000780c0ff */
[----:B------:R-:W-:Y:S02]  /*4840*/  FMNMX3 R7, R7, R108, R109, !PT ;  /* 0x0000006c07077276 */ /* 0x000fe4000780006d */
[----:B------:R-:W-:Y:S02]  /*4850*/  SEL R157, R115, 0xff800000, P0 ;  /* 0xff800000739d7807 */ /* 0x000fe40000000000 */
[----:B------:R-:W-:Y:S02]  /*4860*/  LOP3.LUT P0, RZ, R135, 0x800000, RZ, 0xc0, !PT ;  /* 0x0080000087ff7812 */ /* 0x000fe4000780c0ff */
[----:B------:R-:W-:-:S02]  /*4870*/  FMNMX3 R7, R7, R116, R117, !PT ;  /* 0x0000007407077276 */ /* 0x000fc40007800075 */
[----:B------:R-:W-:Y:S02]  /*4880*/  SEL R123, R123, 0xff800000, P0 ;  /* 0xff8000007b7b7807 */ /* 0x000fe40000000000 */
[----:B------:R-:W-:Y:S02]  /*4890*/  ISETP.GT.AND P0, PT, R135, -0x1, PT ;  /* 0xffffffff8700780c */ /* 0x000fe40003f04270 */
[----:B------:R-:W-:Y:S02]  /*48a0*/  FMNMX3 R7, R7, R124, R125, !PT ;  /* 0x0000007c07077276 */ /* 0x000fe4000780007d */
[----:B------:R-:W-:Y:S02]  /*48b0*/  SEL R131, R131, 0xff800000, !P0 ;  /* 0xff80000083837807 */ /* 0x000fe40004000000 */
[----:B------:R-:W-:Y:S02]  /*48c0*/  ISETP.NE.U32.AND P0, PT, R5, 0x1, PT ;  /* 0x000000010500780c */ /* 0x000fe40003f05070 */
[----:B------:R-:W-:-:S02]  /*48d0*/  LOP3.LUT R5, R133, 0x1, RZ, 0xc0, !PT ;  /* 0x0000000185057812 */ /* 0x000fc400078ec0ff */
[----:B------:R-:W-:Y:S02]  /*48e0*/  SEL R100, R68, 0xff800000, !P0 ;  /* 0xff80000044647807 */ /* 0x000fe40004000000 */
[----:B------:R-:W-:Y:S02]  /*48f0*/  LOP3.LUT P0, RZ, R134, 0x80, RZ, 0xc0, !PT ;  /* 0x0000008086ff7812 */ /* 0x000fe4000780c0ff */
[----:B------:R-:W-:Y:S02]  /*4900*/  FMNMX3 R6, R6, R126, R127, !PT ;  /* 0x0000007e06067276 */ /* 0x000fe4000780007f */
[----:B------:R-:W-:Y:S02]  /*4910*/  SEL R107, R75, 0xff800000, P0 ;  /* 0xff8000004b6b7807 */ /* 0x000fe40000000000 */
[----:B------:R-:W-:Y:S02]  /*4920*/  LOP3.LUT P0, RZ, R134, 0x8000, RZ, 0xc0, !PT ;  /* 0x0000800086ff7812 */ /* 0x000fe4000780c0ff */
[----:B------:R-:W-:-:S02]  /*4930*/  FMNMX3 R7, R7, R100, R101, !PT ;  /* 0x0000006407077276 */ /* 0x000fc40007800065 */
[----:B------:R-:W-:Y:S02]  /*4940*/  SEL R115, R83, 0xff800000, P0 ;  /* 0xff80000053737807 */ /* 0x000fe40000000000 */
[----:B------:R-:W-:Y:S02]  /*4950*/  LOP3.LUT P0, RZ, R134, 0x800000, RZ, 0xc0, !PT ;  /* 0x0080000086ff7812 */ /* 0x000fe4000780c0ff */
[----:B------:R-:W-:Y:S02]  /*4960*/  FMNMX3 R6, R6, R70, R71, !PT ;  /* 0x0000004606067276 */ /* 0x000fe40007800047 */
[----:B------:R-:W-:Y:S02]  /*4970*/  SEL R91, R91, 0xff800000, P0 ;  /* 0xff8000005b5b7807 */ /* 0x000fe40000000000 */
[----:B------:R-:W-:Y:S02]  /*4980*/  ISETP.GT.AND P0, PT, R134, -0x1, PT ;  /* 0xffffffff8600780c */ /* 0x000fe40003f04270 */
[----:B------:R-:W-:-:S02]  /*4990*/  FMNMX3 R7, R7, R76, R77, !PT ;  /* 0x0000004c07077276 */ /* 0x000fc4000780004d */
[----:B------:R-:W-:Y:S02]  /*49a0*/  SEL R99, R99, 0xff800000, !P0 ;  /* 0xff80000063637807 */ /* 0x000fe40004000000 */
[----:B------:R-:W-:Y:S02]  /*49b0*/  ISETP.NE.U32.AND P0, PT, R5, 0x1, PT ;  /* 0x000000010500780c */ /* 0x000fe40003f05070 */
[----:B------:R-:W-:Y:S02]  /*49c0*/  LOP3.LUT R5, R132, 0x1, RZ, 0xc0, !PT ;  /* 0x0000000184057812 */ /* 0x000fe400078ec0ff */
[----:B------:R-:W-:Y:S02]  /*49d0*/  SEL R68, R36, 0xff800000, !P0 ;  /* 0xff80000024447807 */ /* 0x000fe40004000000 */
[----:B------:R-:W-:Y:S02]  /*49e0*/  LOP3.LUT P0, RZ, R133, 0x80, RZ, 0xc0, !PT ;  /* 0x0000008085ff7812 */ /* 0x000fe4000780c0ff */
[----:B------:R-:W-:-:S02]  /*49f0*/  FMNMX3 R6, R6, R78, R79, !PT ;  /* 0x0000004e06067276 */ /* 0x000fc4000780004f */
        /* <DEDUP_REMOVED lines=11> */
[----:B------:R-:W-:-:S02]  /*4ab0*/  FMNMX R5, R104, R105, !PT ;  /* 0x0000006968057209 */ /* 0x000fc40007800000 */
[----:B------:R-:W-:Y:S02]  /*4ac0*/  SEL R36, R4, 0xff800000, !P0 ;  /* 0xff80000004247807 */ /* 0x000fe40004000000 */
[----:B------:R-:W-:Y:S02]  /*4ad0*/  FMNMX R4, R154, R155, !PT ;  /* 0x0000009b9a047209 */ /* 0x000fe40007800000 */
[----:B------:R-:W-:Y:S02]  /*4ae0*/  FMNMX3 R5, R5, R112, R113, !PT ;  /* 0x0000007005057276 */ /* 0x000fe40007800071 */
[----:B------:R-:W-:Y:S02]  /*4af0*/  FMNMX3 R4, R4, R156, R157, !PT ;  /* 0x0000009c04047276 */ /* 0x000fe4000780009d */
[----:B------:R-:W-:Y:S02]  /*4b00*/  FMNMX3 R5, R5, R120, R121, !PT ;  /* 0x0000007805057276 */ /* 0x000fe40007800079 */
[----:B------:R-:W-:-:S02]  /*4b10*/  FMNMX3 R4, R4, R122, R123, !PT ;  /* 0x0000007a04047276 */ /* 0x000fc4000780007b */
[----:B------:R-:W-:Y:S02]  /*4b20*/  FMNMX3 R5, R5, R128, R129, !PT ;  /* 0x0000008005057276 */ /* 0x000fe40007800081 */
[----:B------:R-:W-:Y:S02]  /*4b30*/  FMNMX3 R4, R4, R130, R131, !PT ;  /* 0x0000008204047276 */ /* 0x000fe40007800083 */
        /* <DEDUP_REMOVED lines=19> */
[----:B------:R-:W-:Y:S02]  /*4c70*/  LOP3.LUT P0, RZ, R132, 0x80, RZ, 0xc0, !PT ;  /* 0x0000008084ff7812 */ /* 0x000fe4000780c0ff */
[----:B------:R-:W-:Y:S02]  /*4c80*/  FMNMX3 R5, R5, R146, R147, !PT ;  /* 0x0000009205057276 */ /* 0x000fe40007800093 */
[----:B------:R-:W-:-:S02]  /*4c90*/  FMNMX3 R4, R4, R58, R59, !PT ;  /* 0x0000003a04047276 */ /* 0x000fc4000780003b */
[----:B------:R-:W-:Y:S02]  /*4ca0*/  FMNMX3 R7, R7, R150, R151, !PT ;  /* 0x0000009607077276 */ /* 0x000fe40007800097 */
[----:B------:R-:W-:Y:S02]  /*4cb0*/  FMNMX3 R6, R6, R148, R149, !PT ;  /* 0x0000009406067276 */ /* 0x000fe40007800095 */
[----:B------:R-:W-:Y:S02]  /*4cc0*/  SEL R43, R11, 0xff800000, P0 ;  /* 0xff8000000b2b7807 */ /* 0x000fe40000000000 */
        /* <DEDUP_REMOVED lines=12> */
[----:B------:R-:W-:Y:S02]  /*4d90*/  ISETP.GT.AND P0, PT, R132, -0x1, PT ;  /* 0xffffffff8400780c */ /* 0x000fe40003f04270 */
[----:B------:R-:W-:Y:S02]  /*4da0*/  FMNMX3 R5, R5, R62, R63, !PT ;  /* 0x0000003e05057276 */ /* 0x000fe4000780003f */
[----:B------:R-:W-:-:S02]  /*4db0*/  FMNMX3 R4, R4, R50, R51, !PT ;  /* 0x0000003204047276 */ /* 0x000fc40007800033 */
[----:B------:R-:W-:Y:S02]  /*4dc0*/  FMNMX3 R7, R7, R20, R21, !PT ;  /* 0x0000001407077276 */ /* 0x000fe40007800015 */
[----:B------:R-:W-:Y:S02]  /*4dd0*/  FMNMX3 R6, R6, R22, R23, !PT ;  /* 0x0000001606067276 */ /* 0x000fe40007800017 */
[----:B------:R-:W-:Y:S02]  /*4de0*/  SEL R29, R29, 0xff800000, P1 ;  /* 0xff8000001d1d7807 */ /* 0x000fe40000800000 */
[----:B------:R-:W-:Y:S02]  /*4df0*/  SEL R158, R30, 0xff800000, P2 ;  /* 0xff8000001e9e7807 */ /* 0x000fe40001000000 */
[----:B------:R-:W-:Y:S02]  /*4e00*/  SEL R159, R31, 0xff800000, P3 ;  /* 0xff8000001f9f7807 */ /* 0x000fe40001800000 */
[----:B------:R-:W-:-:S02]  /*4e10*/  SEL R161, R35, 0xff800000, !P0 ;  /* 0xff80000023a17807 */ /* 0x000fc40004000000 */
[----:B------:R-:W-:Y:S02]  /*4e20*/  SEL R162, R32, 0xff800000, P4 ;  /* 0xff80000020a27807 */ /* 0x000fe40002000000 */
[----:B------:R-:W-:Y:S02]  /*4e30*/  SEL R163, R33, 0xff800000, P5 ;  /* 0xff80000021a37807 */ /* 0x000fe40002800000 */
[----:B------:R-:W-:Y:S02]  /*4e40*/  FMNMX3 R7, R7, R28, R29, !PT ;  /* 0x0000001c07077276 */ /* 0x000fe4000780001d */
[----:B------:R-:W-:Y:S02]  /*4e50*/  FMNMX3 R6, R6, R158, R159, !PT ;  /* 0x0000009e06067276 */ /* 0x000fe4000780009f */
[----:B------:R-:W-:Y:S02]  /*4e60*/  SEL R160, R34, 0xff800000, P6 ;  /* 0xff80000022a07807 */ /* 0x000fe40003000000 */
[----:B------:R-:W-:-:S02]  /*4e70*/  FMNMX3 R5, R5, R24, R25, !PT ;  /* 0x0000001805057276 */ /* 0x000fc40007800019 */
[----:B------:R-:W-:Y:S02]  /*4e80*/  FMNMX3 R4, R4, R26, R27, !PT ;  /* 0x0000001a04047276 */ /* 0x000fe4000780001b */
[----:B------:R-:W-:Y:S02]  /*4e90*/  FMNMX R6, R7, R6, !PT ;  /* 0x0000000607067209 */ /* 0x000fe40007800000 */
[----:B------:R-:W-:Y:S02]  /*4ea0*/  FMNMX3 R5, R5, R162, R163, !PT ;  /* 0x000000a205057276 */ /* 0x000fe400078000a3 */
[----:B------:R-:W-:-:S04]  /*4eb0*/  FMNMX3 R4, R4, R160, R161, !PT ;  /* 0x000000a004047276 */ /* 0x000fc800078000a1 */
[----:B------:R-:W-:-:S04]  /*4ec0*/  FMNMX3 R164, R6, R5, R4, !PT ;  /* 0x0000000506a47276 */ /* 0x000fc80007800004 */
[----:B------:R-:W-:-:S04]  /*4ed0*/  FSETP.NEU.AND P0, PT, R164, -INF , PT ;  /* 0xff800000a400780b */ /* 0x000fc80003f0d000 */
[----:B------:R-:W-:Y:S02]  /*4ee0*/  FSEL R165, R164, RZ, P0 ;  /* 0x000000ffa4a57208 */ /* 0x000fe40000000000 */
[----:B------:R-:W-:-:S03]  /*4ef0*/  ELECT P0, URZ, PT ;  /* 0x0000000000ff782f */ /* 0x000fc60003800000 */
[----:B----4-:R-:W-:-:S04]  /*4f00*/  FFMA R165, -R165, UR4, RZ ;  /* 0x00000004a5a57c23 */ /* 0x010fc800080001ff */
[--C-:B------:R-:W-:Y:S02]  /*4f10*/  FFMA2 R34, R104.F32x2.HI_LO, UR4.F32, R165.reuse.F32 ;  /* 0x0000000468227c49 */ /* 0x100fe400092000a5 */
[--C-:B------:R-:W-:Y:S02]  /*4f20*/  FFMA2 R104, R108.F32x2.HI_LO, UR4.F32, R165.reuse.F32 ;  /* 0x000000046c687c49 */ /* 0x100fe400092000a5 */
[--C-:B------:R-:W-:Y:S02]  /*4f30*/  FFMA2 R108, R110.F32x2.HI_LO, UR4.F32, R165.reuse.F32 ;  /* 0x000000046e6c7c49 */ /* 0x100fe400092000a5 */
[--C-:B------:R-:W-:Y:S01]  /*4f40*/  FFMA2 R32, R102.F32x2.HI_LO, UR4.F32, R165.reuse.F32 ;  /* 0x0000000466207c49 */ /* 0x100fe200092000a5 */
[----:B------:R-:W-:Y:S01]  /*4f50*/  MUFU.EX2 R34, R34 ;  /* 0x0000002200227308 */ /* 0x000fe20000000800 */
[--C-:B------:R-:W-:Y:S02]  /*4f60*/  FFMA2 R110, R112.F32x2.HI_LO, UR4.F32, R165.reuse.F32 ;  /* 0x00000004706e7c49 */ /* 0x100fe400092000a5 */
[--C-:B------:R-:W-:Y:S01]  /*4f70*/  FFMA2 R30, R152.F32x2.HI_LO, UR4.F32, R165.reuse.F32 ;  /* 0x00000004981e7c49 */ /* 0x100fe200092000a5 */
[----:B------:R-:W-:Y:S01]  /*4f80*/  LOP3.LUT R152, R137, 0x50, RZ, 0xfc, !PT ;  /* 0x0000005089987812 */ /* 0x000fe200078efcff */
[--C-:B------:R-:W-:Y:S01]  /*4f90*/  FFMA2 R102, R154.F32x2.HI_LO, UR4.F32, R165.reuse.F32 ;  /* 0x000000049a667c49 */ /* 0x100fe200092000a5 */
[----:B------:R-:W-:Y:S01]  /*4fa0*/  LOP3.LUT R153, R137, 0x70, RZ, 0xfc, !PT ;  /* 0x0000007089997812 */ /* 0x000fe200078efcff */
[--C-:B------:R-:W-:Y:S01]  /*4fb0*/  FFMA2 R112, R156.F32x2.HI_LO, UR4.F32, R165.reuse.F32 ;  /* 0x000000049c707c49 */ /* 0x100fe200092000a5 */
[----:B------:R-:W-:Y:S01]  /*4fc0*/  MUFU.EX2 R32, R32 ;  /* 0x0000002000207308 */ /* 0x000fe20000000800 */
[----:B------:R-:W-:-:S02]  /*4fd0*/  FFMA2 R116, R116.F32x2.HI_LO, UR4.F32, R165.F32 ;  /* 0x0000000474747c49 */ /* 0x000fc400092000a5 */
[--C-:B------:R-:W-:Y:S02]  /*4fe0*/  FFMA2 R118, R118.F32x2.HI_LO, UR4.F32, R165.reuse.F32 ;  /* 0x0000000476767c49 */ /* 0x100fe400092000a5 */
[--C-:B------:R-:W-:Y:S02]  /*4ff0*/  FFMA2 R120, R120.F32x2.HI_LO, UR4.F32, R165.reuse.F32 ;  /* 0x0000000478787c49 */ /* 0x100fe400092000a5 */
[--C-:B------:R-:W-:Y:S01]  /*5000*/  FFMA2 R122, R122.F32x2.HI_LO, UR4.F32, R165.reuse.F32 ;  /* 0x000000047a7a7c49 */ /* 0x100fe200092000a5 */
[----:B------:R-:W-:Y:S01]  /*5010*/  MUFU.EX2 R30, R30 ;  /* 0x0000001e001e7308 */ /* 0x000fe20000000800 */
[--C-:B------:R-:W-:Y:S02]  /*5020*/  FFMA2 R124, R124.F32x2.HI_LO, UR4.F32, R165.reuse.F32 ;  /* 0x000000047c7c7c49 */ /* 0x100fe400092000a5 */
[--C-:B------:R-:W-:Y:S02]  /*5030*/  FFMA2 R126, R126.F32x2.HI_LO, UR4.F32, R165.reuse.F32 ;  /* 0x000000047e7e7c49 */ /* 0x100fe400092000a5 */
[----:B------:R-:W-:-:S02]  /*5040*/  FFMA2 R128, R128.F32x2.HI_LO, UR4.F32, R165.F32 ;  /* 0x0000000480807c49 */ /* 0x000fc400092000a5 */
[--C-:B------:R-:W-:Y:S01]  /*5050*/  FFMA2 R130, R130.F32x2.HI_LO, UR4.F32, R165.reuse.F32 ;  /* 0x0000000482827c49 */ /* 0x100fe200092000a5 */
[----:B------:R-:W1:Y:S01]  /*5060*/  MUFU.EX2 R31, R31 ;  /* 0x0000001f001f7308 */ /* 0x000e620000000800 */
[--C-:B------:R-:W-:Y:S02]  /*5070*/  FFMA2 R100, R100.F32x2.HI_LO, UR4.F32, R165.reuse.F32 ;  /* 0x0000000464647c49 */ /* 0x100fe400092000a5 */
[--C-:B------:R-:W-:Y:S02]  /*5080*/  FFMA2 R70, R70.F32x2.HI_LO, UR4.F32, R165.reuse.F32 ;  /* 0x0000000446467c49 */ /* 0x100fe400092000a5 */
[--C-:B------:R-:W-:Y:S02]  /*5090*/  FFMA2 R72, R72.F32x2.HI_LO, UR4.F32, R165.reuse.F32 ;  /* 0x0000000448487c49 */ /* 0x100fe400092000a5 */
[--C-:B------:R-:W-:Y:S01]  /*50a0*/  FFMA2 R106, R106.F32x2.HI_LO, UR4.F32, R165.reuse.F32 ;  /* 0x000000046a6a7c49 */ /* 0x100fe200092000a5 */
[----:B------:R-:W2:Y:S01]  /*50b0*/  MUFU.EX2 R33, R33 ;  /* 0x0000002100217308 */ /* 0x000ea20000000800 */
[----:B------:R-:W-:-:S02]  /*50c0*/  FFMA2 R76, R76.F32x2.HI_LO, UR4.F32, R165.F32 ;  /* 0x000000044c4c7c49 */ /* 0x000fc400092000a5 */
[--C-:B------:R-:W-:Y:S02]  /*50d0*/  FFMA2 R78, R78.F32x2.HI_LO, UR4.F32, R165.reuse.F32 ;  /* 0x000000044e4e7c49 */ /* 0x100fe400092000a5 */
[--C-:B------:R-:W-:Y:S02]  /*50e0*/  FFMA2 R80, R80.F32x2.HI_LO, UR4.F32, R165.reuse.F32 ;  /* 0x0000000450507c49 */ /* 0x100fe400092000a5 */
[--C-:B------:R-:W-:Y:S01]  /*50f0*/  FFMA2 R114, R114.F32x2.HI_LO, UR4.F32, R165.reuse.F32 ;  /* 0x0000000472727c49 */ /* 0x100fe200092000a5 */
[----:B------:R-:W3:Y:S01]  /*5100*/  MUFU.EX2 R35, R35 ;  /* 0x0000002300237308 */ /* 0x000ee20000000800 */
[--C-:B------:R-:W-:Y:S01]  /*5110*/  FFMA2 R84, R84.F32x2.HI_LO, UR4.F32, R165.reuse.F32 ;  /* 0x0000000454547c49 */ /* 0x100fe200092000a5 */
[----:B-1----:R-:W-:Y:S01]  /*5120*/  F2FP.F16.F32.PACK_AB R4, R31, R30 ;  /* 0x0000001e1f04723e */ /* 0x002fe200000000ff */
[--C-:B------:R-:W-:Y:S02]  /*5130*/  FFMA2 R86, R86.F32x2.HI_LO, UR4.F32, R165.reuse.F32 ;  /* 0x0000000456567c49 */ /* 0x100fe400092000a5 */
[----:B------:R-:W-:-:S02]  /*5140*/  FFMA2 R88, R88.F32x2.HI_LO, UR4.F32, R165.F32 ;  /* 0x0000000458587c49 */ /* 0x000fc400092000a5 */
[--C-:B------:R-:W-:Y:S01]  /*5150*/  FFMA2 R90, R90.F32x2.HI_LO, UR4.F32, R165.reuse.F32 ;  /* 0x000000045a5a7c49 */ /* 0x100fe200092000a5 */
[----:B------:R-:W-:Y:S01]  /*5160*/  MUFU.EX2 R102, R102 ;  /* 0x0000006600667308 */ /* 0x000fe20000000800 */
[--C-:B------:R-:W-:Y:S01]  /*5170*/  FFMA2 R92, R92.F32x2.HI_LO, UR4.F32, R165.reuse.F32 ;  /* 0x000000045c5c7c49 */ /* 0x100fe200092000a5 */
[----:B--2---:R-:W-:Y:S01]  /*5180*/  F2FP.F16.F32.PACK_AB R5, R33, R32 ;  /* 0x000000202105723e */ /* 0x004fe200000000ff */
[--C-:B------:R-:W-:Y:S02]  /*5190*/  FFMA2 R94, R94.F32x2.HI_LO, UR4.F32, R165.reuse.F32 ;  /* 0x000000045e5e7c49 */ /* 0x100fe400092000a5 */
[--C-:B------:R-:W-:Y:S02]  /*51a0*/  FFMA2 R96, R96.F32x2.HI_LO, UR4.F32, R165.reuse.F32 ;  /* 0x0000000460607c49 */ /* 0x100fe400092000a5 */
[--C-:B------:R-:W-:Y:S01]  /*51b0*/  FFMA2 R98, R98.F32x2.HI_LO, UR4.F32, R165.reuse.F32 ;  /* 0x0000000462627c49 */ /* 0x100fe200092000a5 */
[----:B------:R-:W1:Y:S01]  /*51c0*/  MUFU.EX2 R103, R103 ;  /* 0x0000006700677308 */ /* 0x000e620000000800 */
[----:B---3--:R-:W-:Y:S01]  /*51d0*/  F2FP.F16.F32.PACK_AB R6, R35, R34 ;  /* 0x000000222306723e */ /* 0x008fe200000000ff */
[----:B------:R-:W-:-:S02]  /*51e0*/  FFMA2 R68, R68.F32x2.HI_LO, UR4.F32, R165.F32 ;  /* 0x0000000444447c49 */ /* 0x000fc400092000a5 */
[--C-:B------:R-:W-:Y:S02]  /*51f0*/  FFMA2 R38, R38.F32x2.HI_LO, UR4.F32, R165.reuse.F32 ;  /* 0x0000000426267c49 */ /* 0x100fe400092000a5 */
[--C-:B------:R-:W-:Y:S02]  /*5200*/  FFMA2 R40, R40.F32x2.HI_LO, UR4.F32, R165.reuse.F32 ;  /* 0x0000000428287c49 */ /* 0x100fe400092000a5 */
[----:B------:R-:W-:Y:S01]  /*5210*/  MUFU.EX2 R104, R104 ;  /* 0x0000006800687308 */ /* 0x000fe20000000800 */
[--C-:B------:R-:W-:Y:S02]  /*5220*/  FFMA2 R74, R74.F32x2.HI_LO, UR4.F32, R165.reuse.F32 ;  /* 0x000000044a4a7c49 */ /* 0x100fe400092000a5 */
[--C-:B------:R-:W-:Y:S02]  /*5230*/  FFMA2 R44, R44.F32x2.HI_LO, UR4.F32, R165.reuse.F32 ;  /* 0x000000042c2c7c49 */ /* 0x100fe400092000a5 */
[--C-:B------:R-:W-:Y:S02]  /*5240*/  FFMA2 R46, R46.F32x2.HI_LO, UR4.F32, R165.reuse.F32 ;  /* 0x000000042e2e7c49 */ /* 0x100fe400092000a5 */
[--C-:B------:R-:W-:Y:S01]  /*5250*/  FFMA2 R48, R48.F32x2.HI_LO, UR4.F32, R165.reuse.F32 ;  /* 0x0000000430307c49 */ /* 0x100fe200092000a5 */
[----:B------:R-:W2:Y:S01]  /*5260*/  MUFU.EX2 R105, R105 ;  /* 0x0000006900697308 */ /* 0x000ea20000000800 */
[----:B-1----:R-:W-:Y:S01]  /*5270*/  F2FP.F16.F32.PACK_AB R7, R103, R102 ;  /* 0x000000666707723e */ /* 0x002fe200000000ff */
        /* <DEDUP_REMOVED lines=8> */
[----:B------:R-:W1:Y:S01]  /*5300*/  MUFU.EX2 R109, R109 ;  /* 0x0000006d006d7308 */ /* 0x000e620000000800 */
[----:B--2---:R-:W-:Y:S01]  /*5310*/  F2FP.F16.F32.PACK_AB R8, R105, R104 ;  /* 0x000000686908723e */ /* 0x004fe200000000ff */
        /* <DEDUP_REMOVED lines=24> */
[----:B------:R-:W-:Y:S01]  /*54a0*/  FFMA2 R158, R160.F32x2.HI_LO, UR4.F32, R165.F32 ;  /* 0x00000004a09e7c49 */ /* 0x000fe200092000a5 */
[----:B------:R-:W-:Y:S01]  /*54b0*/  R2UR UR4, R153 ;  /* 0x00000000990472ca */ /* 0x000fe200000e0000 */
[----:B------:R-:W-:Y:S01]  /*54c0*/  IMAD.MOV.U32 R161, RZ, RZ, 0x1 ;  /* 0x00000001ffa17424 */ /* 0x000fe200078e00ff */
[----:B------:R-:W-:Y:S01]  /*54d0*/  LOP3.LUT R160, R139, 0x1, RZ, 0x3c, !PT ;  /* 0x000000018ba07812 */ /* 0x000fe200078e3cff */
[----:B------:R-:W-:Y:S02]  /*54e0*/  FADD2 R30, R30.F32x2.HI_LO, R104.F32x2.HI_LO ;  /* 0x000000681e1e724b */ /* 0x000fe40000000000 */
[----:B------:R-:W-:Y:S01]  /*54f0*/  FADD2 R32, R32.F32x2.HI_LO, R108.F32x2.HI_LO ;  /* 0x0000006c2020724b */ /* 0x000fe20000000000 */
[----:B------:R-:W2:Y:S01]  /*5500*/  MUFU.EX2 R117, R117 ;  /* 0x0000007500757308 */ /* 0x000ea20000000800 */
[----:B-1----:R-:W-:Y:S01]  /*5510*/  F2FP.F16.F32.PACK_AB R11, R113, R112 ;  /* 0x00000070710b723e */ /* 0x002fe200000000ff */
[----:B------:R-:W-:-:S02]  /*5520*/  IMAD.U32 R160, R160, -0x80000000, RZ ;  /* 0x80000000a0a07824 */ /* 0x000fc400078e00ff */
[----:B------:R-:W-:Y:S02]  /*5530*/  FADD2 R34, R34.F32x2.HI_LO, R110.F32x2.HI_LO ;  /* 0x0000006e2222724b */ /* 0x000fe40000000000 */
[----:B------:R-:W-:Y:S02]  /*5540*/  FADD2 R102, R102.F32x2.HI_LO, R112.F32x2.HI_LO ;  /* 0x000000706666724b */ /* 0x000fe40000000000 */
[----:B------:R-:W-:Y:S08]  /*5550*/  MUFU.EX2 R118, R118 ;  /* 0x0000007600767308 */ /* 0x000ff00000000800 */
[----:B------:R-:W1:Y:S01]  /*5560*/  MUFU.EX2 R119, R119 ;  /* 0x0000007700777308 */ /* 0x000e620000000800 */
[----:B--2---:R-:W-:Y:S01]  /*5570*/  F2FP.F16.F32.PACK_AB R12, R117, R116 ;  /* 0x00000074750c723e */ /* 0x004fe200000000ff */
[----:B------:R-:W-:-:S06]  /*5580*/  FADD2 R30, R30.F32x2.HI_LO, R116.F32x2.HI_LO ;  /* 0x000000741e1e724b */ /* 0x000fcc0000000000 */
[----:B------:R-:W-:Y:S08]  /*5590*/  MUFU.EX2 R120, R120 ;  /* 0x0000007800787308 */ /* 0x000ff00000000800 */
[----:B------:R-:W2:Y:S01]  /*55a0*/  MUFU.EX2 R121, R121 ;  /* 0x0000007900797308 */ /* 0x000ea20000000800 */
[----:B-1----:R-:W-:Y:S01]  /*55b0*/  F2FP.F16.F32.PACK_AB R13, R119, R118 ;  /* 0x00000076770d723e */ /* 0x002fe200000000ff */
[----:B------:R-:W-:-:S06]  /*55c0*/  FADD2 R32, R32.F32x2.HI_LO, R118.F32x2.HI_LO ;  /* 0x000000762020724b */ /* 0x000fcc0000000000 */
        /* <DEDUP_REMOVED lines=23> */
[----:B------:R-:W-:-:S03]  /*5740*/  FADD2 R102, R102.F32x2.HI_LO, R130.F32x2.HI_LO ;  /* 0x000000826666724b */ /* 0x000fc60000000000 */
[----:B------:R1:W-:Y:S01]  /*5750*/  STTM.x16 tmem[UR5], R4 ;  /* 0x00000004000079ed */ /* 0x0003e20008240005 */
[----:B------:R-:W-:Y:S02]  /*5760*/  R2UR UR5, R152 ;  /* 0x00000000980572ca */ /* 0x000fe400000e0000 */
[----:B------:R-:W-:Y:S08]  /*5770*/  MUFU.EX2 R70, R70 ;  /* 0x0000004600467308 */ /* 0x000ff00000000800 */
[----:B------:R-:W3:Y:S01]  /*5780*/  MUFU.EX2 R71, R71 ;  /* 0x0000004700477308 */ /* 0x000ee20000000800 */
[----:B--2---:R-:W-:-:S07]  /*5790*/  FADD2 R30, R30.F32x2.HI_LO, R100.F32x2.HI_LO ;  /* 0x000000641e1e724b */ /* 0x004fce0000000000 */
[----:B------:R-:W-:Y:S08]  /*57a0*/  MUFU.EX2 R72, R72 ;  /* 0x0000004800487308 */ /* 0x000ff00000000800 */
[----:B------:R-:W2:Y:S01]  /*57b0*/  MUFU.EX2 R73, R73 ;  /* 0x0000004900497308 */ /* 0x000ea20000000800 */
[----:B---3--:R-:W-:-:S07]  /*57c0*/  FADD2 R32, R32.F32x2.HI_LO, R70.F32x2.HI_LO ;  /* 0x000000462020724b */ /* 0x008fce0000000000 */
[----:B------:R-:W-:Y:S08]  /*57d0*/  MUFU.EX2 R106, R106 ;  /* 0x0000006a006a7308 */ /* 0x000ff00000000800 */
[----:B------:R-:W3:Y:S01]  /*57e0*/  MUFU.EX2 R107, R107 ;  /* 0x0000006b006b7308 */ /* 0x000ee20000000800 */
[----:B--2---:R-:W-:-:S07]  /*57f0*/  FADD2 R34, R34.F32x2.HI_LO, R72.F32x2.HI_LO ;  /* 0x000000482222724b */ /* 0x004fce0000000000 */
[----:B------:R-:W-:Y:S01]  /*5800*/  MUFU.EX2 R76, R76 ;  /* 0x0000004c004c7308 */ /* 0x000fe20000000800 */
[----:B-1----:R-:W-:Y:S02]  /*5810*/  F2FP.F16.F32.PACK_AB R4, R101, R100 ;  /* 0x000000646504723e */ /* 0x002fe400000000ff */
[----:B------:R-:W-:Y:S02]  /*5820*/  F2FP.F16.F32.PACK_AB R5, R71, R70 ;  /* 0x000000464705723e */ /* 0x000fe400000000ff */
[----:B------:R-:W-:-:S03]  /*5830*/  F2FP.F16.F32.PACK_AB R6, R73, R72 ;  /* 0x000000484906723e */ /* 0x000fc600000000ff */
[----:B------:R-:W1:Y:S01]  /*5840*/  MUFU.EX2 R77, R77 ;  /* 0x0000004d004d7308 */ /* 0x000e620000000800 */
[----:B---3--:R-:W-:Y:S01]  /*5850*/  F2FP.F16.F32.PACK_AB R7, R107, R106 ;  /* 0x0000006a6b07723e */ /* 0x008fe200000000ff */
        /* <DEDUP_REMOVED lines=48> */
[----:B------:R-:W-:-:S03]  /*5b60*/  FADD2 R102, R102.F32x2.HI_LO, R98.F32x2.HI_LO ;  /* 0x000000626666724b */ /* 0x000fc60000000000 */
[----:B------:R2:W-:Y:S01]  /*5b70*/  STTM.x16 tmem[UR5], R4 ;  /* 0x00000004000079ed */ /* 0x0005e20008240005 */
[----:B------:R-:W-:Y:S02]  /*5b80*/  R2UR UR5, R141 ;  /* 0x000000008d0572ca */ /* 0x000fe400000e0000 */
[----:B------:R-:W-:Y:S08]  /*5b90*/  MUFU.EX2 R38, R38 ;  /* 0x0000002600267308 */ /* 0x000ff00000000800 */
[----:B------:R-:W3:Y:S01]  /*5ba0*/  MUFU.EX2 R39, R39 ;  /* 0x0000002700277308 */ /* 0x000ee20000000800 */
[----:B-1----:R-:W-:-:S07]  /*5bb0*/  FADD2 R30, R30.F32x2.HI_LO, R68.F32x2.HI_LO ;  /* 0x000000441e1e724b */ /* 0x002fce0000000000 */
[----:B------:R-:W-:Y:S08]  /*5bc0*/  MUFU.EX2 R40, R40 ;  /* 0x0000002800287308 */ /* 0x000ff00000000800 */
[----:B------:R-:W1:Y:S01]  /*5bd0*/  MUFU.EX2 R41, R41 ;  /* 0x0000002900297308 */ /* 0x000e620000000800 */
[----:B---3--:R-:W-:-:S07]  /*5be0*/  FADD2 R32, R32.F32x2.HI_LO, R38.F32x2.HI_LO ;  /* 0x000000262020724b */ /* 0x008fce0000000000 */
[----:B------:R-:W-:Y:S08]  /*5bf0*/  MUFU.EX2 R74, R74 ;  /* 0x0000004a004a7308 */ /* 0x000ff00000000800 */
[----:B------:R-:W3:Y:S01]  /*5c00*/  MUFU.EX2 R75, R75 ;  /* 0x0000004b004b7308 */ /* 0x000ee20000000800 */
[----:B-1----:R-:W-:-:S07]  /*5c10*/  FADD2 R34, R34.F32x2.HI_LO, R40.F32x2.HI_LO ;  /* 0x000000282222724b */ /* 0x002fce0000000000 */
[----:B------:R-:W-:Y:S01]  /*5c20*/  MUFU.EX2 R44, R44 ;  /* 0x0000002c002c7308 */ /* 0x000fe20000000800 */
[----:B--2---:R-:W-:Y:S02]  /*5c30*/  F2FP.F16.F32.PACK_AB R4, R69, R68 ;  /* 0x000000444504723e */ /* 0x004fe400000000ff */
        /* <DEDUP_REMOVED lines=54> */
[----:B------:R-:W3:Y:S02]  /*5fa0*/  FENCE.VIEW.ASYNC.T ;  /* 0x00000000000073c6 */ /* 0x000ee40000000200 */
[----:B---3--:R5:W-:Y:S01]  /*5fb0*/  SYNCS.ARRIVE.TRANS64.ART0 RZ, [UR6+0x88], R161 ;  /* 0x000088a1ffff79a7 */ /* 0x008be20008500006 */
        /* <DEDUP_REMOVED lines=55> */
[----:B------:R-:W-:-:S04]  /*6330*/  FADD2 R32, R32.F32x2.HI_LO, R154.F32x2.HI_LO ;  /* 0x0000009a2020724b */ /* 0x000fc80000000000 */
[----:B------:R-:W-:Y:S02]  /*6340*/  FADD2 R30, R30.F32x2.HI_LO, R32.F32x2.HI_LO ;  /* 0x000000201e1e724b */ /* 0x000fe40000000000 */
[----:B------:R-:W-:Y:S08]  /*6350*/  MUFU.EX2 R158, R158 ;  /* 0x0000009e009e7308 */ /* 0x000ff00000000800 */
[----:B------:R-:W2:Y:S01]  /*6360*/  MUFU.EX2 R159, R159 ;  /* 0x0000009f009f7308 */ /* 0x000ea20000000800 */
[----:B-1----:R-:W-:Y:S01]  /*6370*/  F2FP.F16.F32.PACK_AB R18, R157, R156 ;  /* 0x0000009c9d12723e */ /* 0x002fe200000000ff */
[----:B------:R-:W-:Y:S01]  /*6380*/  FADD2 R34, R34.F32x2.HI_LO, R156.F32x2.HI_LO ;  /* 0x0000009c2222724b */ /* 0x000fe20000000000 */
[----:B--2---:R-:W-:Y:S01]  /*6390*/  F2FP.F16.F32.PACK_AB R19, R159, R158 ;  /* 0x0000009e9f13723e */ /* 0x004fe200000000ff */
[----:B------:R-:W-:-:S03]  /*63a0*/  FADD2 R102, R102.F32x2.HI_LO, R158.F32x2.HI_LO ;  /* 0x0000009e6666724b */ /* 0x000fc60000000000 */
[----:B------:R5:W-:Y:S01]  /*63b0*/  STTM.x16 tmem[UR4], R4 ;  /* 0x00000004000079ed */ /* 0x000be20008240004 */
[----:B------:R-:W1:Y:S02]  /*63c0*/  FENCE.VIEW.ASYNC.T ;  /* 0x00000000000073c6 */ /* 0x000e640000000200 */
[----:B-1----:R-:W-:Y:S01]  /*63d0*/  NOP ;  /* 0x0000000000007918 */ /* 0x002fe20000000000 */
[----:B------:R5:W-:Y:S01]  /*63e0*/  @P0 SYNCS.ARRIVE.TRANS64.ART0 RZ, [UR6+0x90], R161 ;  /* 0x000090a1ffff09a7 */ /* 0x000be20008500006 */
[----:B------:R-:W-:-:S04]  /*63f0*/  FADD2 R34, R34.F32x2.HI_LO, R102.F32x2.HI_LO ;  /* 0x000000662222724b */ /* 0x000fc80000000000 */
[----:B------:R-:W-:Y:S01]  /*6400*/  FADD2 R30, R30.F32x2.HI_LO, R34.F32x2.HI_LO ;  /* 0x000000221e1e724b */ /* 0x000fe20000000000 */
[----:B------:R-:W1:Y:S02]  /*6410*/  SYNCS.PHASECHK.TRANS64.TRYWAIT P0, [UR6+0xb8], R160 ;  /* 0x0000b8a0ff0075a7 */ /* 0x000e640008001106 */
[----:B-1---5:R-:W-:Y:S05]  /*6420*/  @!P0 BRA `(.L_x_44) ;  /* 0x0000003c00cc8947 */ /* 0x022fea0003800000 */
.L_x_100:
[----:B------:R-:W-:Y:S01]  /*6430*/  FADD R160, R30, R31 ;  /* 0x0000001f1ea07221 */ /* 0x000fe20000000000 */
[----:B------:R-:W-:Y:S01]  /*6440*/  LOP3.LUT R138, R138, 0x1, RZ, 0x3c, !PT ;  /* 0x000000018a8a7812 */ /* 0x000fe200078e3cff */
[----:B------:R-:W-:Y:S06]  /*6450*/  BRA.U !UP0, `(.L_x_45) ;  /* 0x0000001d08e87547 */ /* 0x000fec000b800000 */
[----:B------:R-:W-:Y:S01]  /*6460*/  MOV R163, R164 ;  /* 0x000000a400a37202 */ /* 0x000fe20000000f00 */
[----:B------:R-:W2:Y:S01]  /*6470*/  LDCU UR5, c[0x0][0x600] ;  /* 0x0000c000ff0577ac */ /* 0x000ea20008000800 */
[----:B------:R-:W-:-:S04]  /*6480*/  UMOV UR8, URZ ;  /* 0x000000ff00087c82 */ /* 0x000fc80008000000 */
.L_x_48:
[----:B------:R-:W-:Y:S02]  /*6490*/  SHF.L.U32 R6, R138, 0x1f, RZ ;  /* 0x0000001f8a067819 */ /* 0x000fe400000006ff */
[----:B------:R-:W-:Y:S02]  /*64a0*/  R2UR UR4, R137 ;  /* 0x00000000890472ca */ /* 0x000fe400000e0000 */
[----:B------:R-:W3:Y:S02]  /*64b0*/  SYNCS.PHASECHK.TRANS64.TRYWAIT P0, [UR6+0x80], R6 ;  /* 0x00008006ff0075a7 */ /* 0x000ee40008001106 */
[----:B---3--:R-:W-:Y:S11]  /*64c0*/  @!P0 BRA `(.L_x_46) ;  /* 0x0000003c00c08947 */ /* 0x008ff60003800000 */
.L_x_102:
[----:B------:R-:W3:Y:S01]  /*64d0*/  LDTM.x32 R100, tmem[UR4] ;  /* 0x00000004006479ee */ /* 0x000ee200082c0000 */
[----:B------:R-:W-:Y:S02]  /*64e0*/  R2UR UR4, R136 ;  /* 0x00000000880472ca */ /* 0x000fe400000e0000 */
[----:B------:R-:W-:-:S11]  /*64f0*/  R2UR UR7, R140 ;  /* 0x000000008c0772ca */ /* 0x000fd600000e0000 */
[----:B------:R-:W4:Y:S01]  /*6500*/  LDTM.x32 R68, tmem[UR4] ;  /* 0x00000004004479ee */ /* 0x000f2200082c0000 */
[----:B------:R-:W-:Y:S01]  /*6510*/  R2UR UR4, R141 ;  /* 0x000000008d0472ca */ /* 0x000fe200000e0000 */
[----:B------:R-:W5:Y:S01]  /*6520*/  LDTM.x32 R36, tmem[UR7] ;  /* 0x00000007002479ee */ /* 0x000f6200082c0000 */
[----:B---3--:R-:W-:Y:S02]  /*6530*/  FMNMX3 R145, R163, R100, R101, !PT ;  /* 0x00000064a3917276 */ /* 0x008fe40007800065 */
[----:B------:R-:W-:Y:S02]  /*6540*/  FMNMX R142, R102, R103, !PT ;  /* 0x00000067668e7209 */ /* 0x000fe40007800000 */
[----:B------:R-:W-:-:S07]  /*6550*/  FMNMX R143, R104, R105, !PT ;  /* 0x00000069688f7209 */ /* 0x000fce0007800000 */
[----:B-1----:R-:W1:Y:S01]  /*6560*/  LDTM.x32 R4, tmem[UR4] ;  /* 0x00000004000479ee */ /* 0x002e6200082c0000 */
[----:B------:R-:W-:Y:S02]  /*6570*/  FMNMX R164, R106, R107, !PT ;  /* 0x0000006b6aa47209 */ /* 0x000fe40007800000 */
        /* <DEDUP_REMOVED lines=12> */
[----:B----4-:R-:W-:Y:S02]  /*6640*/  FMNMX3 R145, R145, R68, R69, !PT ;  /* 0x0000004491917276 */ /* 0x010fe40007800045 */
        /* <DEDUP_REMOVED lines=15> */
[----:B-----5:R-:W-:-:S02]  /*6740*/  FMNMX3 R145, R145, R36, R37, !PT ;  /* 0x0000002491917276 */ /* 0x020fc40007800025 */
        /* <DEDUP_REMOVED lines=15> */
[----:B-1----:R-:W-:Y:S02]  /*6840*/  FMNMX3 R145, R145, R4, R5, !PT ;  /* 0x0000000491917276 */ /* 0x002fe40007800005 */
        /* <DEDUP_REMOVED lines=15> */
[----:B------:R-:W-:Y:S02]  /*6940*/  FMNMX R142, R145, R142, !PT ;  /* 0x0000008e918e7209 */ /* 0x000fe40007800000 */
[----:B------:R-:W-:Y:S02]  /*6950*/  R2UR UR4, R140 ;  /* 0x000000008c0472ca */ /* 0x000fe400000e0000 */
[----:B------:R-:W-:-:S04]  /*6960*/  FMNMX3 R164, R142, R143, R164, !PT ;  /* 0x0000008f8ea47276 */ /* 0x000fc800078000a4 */
[----:B------:R-:W-:-:S04]  /*6970*/  FSETP.NEU.AND P0, PT, R164, -INF , PT ;  /* 0xff800000a400780b */ /* 0x000fc80003f0d000 */
[----:B------:R-:W-:-:S05]  /*6980*/  FSEL R162, R164, RZ, P0 ;  /* 0x000000ffa4a27208 */ /* 0x000fca0000000000 */
[----:B------:R-:W-:-:S04]  /*6990*/  FADD R161, -R162, R163 ;  /* 0x000000a3a2a17221 */ /* 0x000fc80000000100 */
[----:B--2---:R-:W-:-:S05]  /*69a0*/  FMUL R161, R161, UR5 ;  /* 0x00000005a1a17c20 */ /* 0x004fca0008400000 */
[----:B------:R-:W-:Y:S02]  /*69b0*/  FSETP.GE.AND P0, PT, R161, -8, PT ;  /* 0xc1000000a100780b */ /* 0x000fe40003f06000 */
[----:B------:R-:W1:Y:S02]  /*69c0*/  MUFU.EX2 R161, R161 ;  /* 0x000000a100a17308 */ /* 0x000e640000000800 */
[C---:B------:R-:W-:Y:S02]  /*69d0*/  FSEL R162, R163.reuse, R162, P0 ;  /* 0x000000a2a3a27208 */ /* 0x040fe40000000000 */
[----:B------:R-:W-:Y:S01]  /*69e0*/  FSEL R164, R163, R164, P0 ;  /* 0x000000a4a3a47208 */ /* 0x000fe20000000000 */
[----:B------:R-:W-:Y:S02]  /*69f0*/  IMAD.U32 R163, R139, -0x80000000, RZ ;  /* 0x800000008ba37824 */ /* 0x000fe400078e00ff */
[----:B------:R-:W-:-:S04]  /*6a00*/  FFMA R162, -R162, UR5, RZ ;  /* 0x00000005a2a27c23 */ /* 0x000fc800080001ff */
[--C-:B------:R-:W-:Y:S02]  /*6a10*/  FFMA2 R100, R100.F32x2.HI_LO, UR5.F32, R162.reuse.F32 ;  /* 0x0000000564647c49 */ /* 0x100fe400092000a2 */
[--C-:B------:R-:W-:Y:S02]  /*6a20*/  FFMA2 R102, R102.F32x2.HI_LO, UR5.F32, R162.reuse.F32 ;  /* 0x0000000566667c49 */ /* 0x100fe400092000a2 */
[--C-:B------:R-:W-:Y:S02]  /*6a30*/  FFMA2 R104, R104.F32x2.HI_LO, UR5.F32, R162.reuse.F32 ;  /* 0x0000000568687c49 */ /* 0x100fe400092000a2 */
[--C-:B------:R-:W-:Y:S01]  /*6a40*/  FFMA2 R106, R106.F32x2.HI_LO, UR5.F32, R162.reuse.F32 ;  /* 0x000000056a6a7c49 */ /* 0x100fe200092000a2 */
[----:B------:R-:W-:Y:S01]  /*6a50*/  MUFU.EX2 R100, R100 ;  /* 0x0000006400647308 */ /* 0x000fe20000000800 */
[--C-:B------:R-:W-:Y:S01]  /*6a60*/  FFMA2 R108, R108.F32x2.HI_LO, UR5.F32, R162.reuse.F32 ;  /* 0x000000056c6c7c49 */ /* 0x100fe200092000a2 */
[----:B-1----:R-:W-:Y:S01]  /*6a70*/  FSEL R161, R161, 1, !P0 ;  /* 0x3f800000a1a17808 */ /* 0x002fe20004000000 */
[--C-:B------:R-:W-:Y:S01]  /*6a80*/  FFMA2 R110, R110.F32x2.HI_LO, UR5.F32, R162.reuse.F32 ;  /* 0x000000056e6e7c49 */ /* 0x100fe200092000a2 */
[----:B------:R-:W-:Y:S01]  /*6a90*/  ELECT P0, URZ, PT ;  /* 0x0000000000ff782f */ /* 0x000fe20003800000 */
[----:B------:R-:W-:-:S02]  /*6aa0*/  FFMA2 R112, R112.F32x2.HI_LO, UR5.F32, R162.F32 ;  /* 0x0000000570707c49 */ /* 0x000fc400092000a2 */
[--C-:B------:R-:W-:Y:S01]  /*6ab0*/  FFMA2 R114, R114.F32x2.HI_LO, UR5.F32, R162.reuse.F32 ;  /* 0x0000000572727c49 */ /* 0x100fe200092000a2 */
[----:B------:R-:W-:Y:S01]  /*6ac0*/  MUFU.EX2 R101, R101 ;  /* 0x0000006500657308 */ /* 0x000fe20000000800 */
[--C-:B------:R-:W-:Y:S02]  /*6ad0*/  FFMA2 R116, R116.F32x2.HI_LO, UR5.F32, R162.reuse.F32 ;  /* 0x0000000574747c49 */ /* 0x100fe400092000a2 */
[--C-:B------:R-:W-:Y:S02]  /*6ae0*/  FFMA2 R118, R118.F32x2.HI_LO, UR5.F32, R162.reuse.F32 ;  /* 0x0000000576767c49 */ /* 0x100fe400092000a2 */
[--C-:B------:R-:W-:Y:S02]  /*6af0*/  FFMA2 R120, R120.F32x2.HI_LO, UR5.F32, R162.reuse.F32 ;  /* 0x0000000578787c49 */ /* 0x100fe400092000a2 */
        /* <DEDUP_REMOVED lines=11> */
[----:B------:R-:W-:Y:S01]  /*6bb0*/  MUFU.EX2 R104, R104 ;  /* 0x0000006800687308 */ /* 0x000fe20000000800 */
[--C-:B------:R-:W-:Y:S02]  /*6bc0*/  FFMA2 R62, R12.F32x2.HI_LO, UR5.F32, R162.reuse.F32 ;  /* 0x000000050c3e7c49 */ /* 0x100fe400092000a2 */
[----:B------:R-:W-:Y:S02]  /*6bd0*/  IMAD.SHL.U32 R12, R2, 0x4, RZ ;  /* 0x00000004020c7824 */ /* 0x000fe400078e00ff */
[--C-:B------:R-:W-:Y:S02]  /*6be0*/  FFMA2 R80, R80.F32x2.HI_LO, UR5.F32, R162.reuse.F32 ;  /* 0x0000000550507c49 */ /* 0x100fe400092000a2 */
[--C-:B------:R-:W-:Y:S01]  /*6bf0*/  FFMA2 R146, R56.F32x2.HI_LO, UR5.F32, R162.reuse.F32 ;  /* 0x0000000538927c49 */ /* 0x100fe200092000a2 */
[----:B------:R-:W-:Y:S01]  /*6c00*/  LOP3.LUT R12, R12, 0x1fc, RZ, 0xc0, !PT ;  /* 0x000001fc0c0c7812 */ /* 0x000fe200078ec0ff */
[----:B------:R-:W1:Y:S01]  /*6c10*/  MUFU.EX2 R105, R105 ;  /* 0x0000006900697308 */ /* 0x000e620000000800 */
[--C-:B------:R-:W-:Y:S01]  /*6c20*/  FFMA2 R148, R58.F32x2.HI_LO, UR5.F32, R162.reuse.F32 ;  /* 0x000000053a947c49 */ /* 0x100fe200092000a2 */
[----:B------:R-:W-:Y:S01]  /*6c30*/  FMNMX R80, R80, -127, !PT ;  /* 0xc2fe000050507809 */ /* 0x000fe20007800000 */
[--C-:B------:R-:W-:Y:S01]  /*6c40*/  FFMA2 R150, R60.F32x2.HI_LO, UR5.F32, R162.reuse.F32 ;  /* 0x000000053c967c49 */ /* 0x100fe200092000a2 */
[----:B------:R2:W-:Y:S01]  /*6c50*/  STS [R12+UR6+0xfc], R161 ;  /* 0x0000fca10c007988 */ /* 0x0005e20008000806 */
[--C-:B------:R-:W-:Y:S01]  /*6c60*/  FFMA2 R156, R64.F32x2.HI_LO, UR5.F32, R162.reuse.F32 ;  /* 0x00000005409c7c49 */ /* 0x100fe200092000a2 */
[----:B------:R-:W-:Y:S01]  /*6c70*/  FMNMX R81, R81, -127, !PT ;  /* 0xc2fe000051517809 */ /* 0x000fe20007800000 */
[--C-:B------:R-:W-:Y:S01]  /*6c80*/  FFMA2 R158, R66.F32x2.HI_LO, UR5.F32, R162.reuse.F32 ;  /* 0x00000005429e7c49 */ /* 0x100fe200092000a2 */
[----:B------:R-:W-:Y:S01]  /*6c90*/  MUFU.EX2 R106, R106 ;  /* 0x0000006a006a7308 */ /* 0x000fe20000000800 */
        /* <DEDUP_REMOVED lines=11> */
[--C-:B------:R-:W-:Y:S02]  /*6d50*/  FFMA2 R74, R74.F32x2.HI_LO, UR5.F32, R162.reuse.F32 ;  /* 0x000000054a4a7c49 */ /* 0x100fe400092000a2 */
        /* <DEDUP_REMOVED lines=13> */
[----:B------:R-:W3:Y:S01]  /*6e30*/  MUFU.EX2 R111, R111 ;  /* 0x0000006f006f7308 */ /* 0x000ee20000000800 */
        /* <DEDUP_REMOVED lines=10> */
[----:B---3--:R-:W-:Y:S01]  /*6ee0*/  F2FP.F16.F32.PACK_AB R9, R111, R110 ;  /* 0x0000006e6f09723e */ /* 0x008fe200000000ff */
[--C-:B------:R-:W-:Y:S01]  /*6ef0*/  FFMA2 R20, R20.F32x2.HI_LO, UR5.F32, R162.reuse.F32 ;  /* 0x0000000514147c49 */ /* 0x100fe200092000a2 */
[----:B------:R-:W-:Y:S01]  /*6f00*/  FMNMX R48, R48, -127, !PT ;  /* 0xc2fe000030307809 */ /* 0x000fe20007800000 */
[--C-:B------:R-:W-:Y:S01]  /*6f10*/  FFMA2 R22, R22.F32x2.HI_LO, UR5.F32, R162.reuse.F32 ;  /* 0x0000000516167c49 */ /* 0x100fe200092000a2 */
[----:B------:R-:W-:Y:S01]  /*6f20*/  FMNMX R49, R49, -127, !PT ;  /* 0xc2fe000031317809 */ /* 0x000fe20007800000 */
[----:B------:R-:W-:-:S02]  /*6f30*/  FFMA2 R24, R24.F32x2.HI_LO, UR5.F32, R162.F32 ;  /* 0x0000000518187c49 */ /* 0x000fc400092000a2 */
[----:B------:R-:W-:Y:S01]  /*6f40*/  MUFU.EX2 R114, R114 ;  /* 0x0000007200727308 */ /* 0x000fe20000000800 */
[--C-:B------:R-:W-:Y:S02]  /*6f50*/  FFMA2 R26, R26.F32x2.HI_LO, UR5.F32, R162.reuse.F32 ;  /* 0x000000051a1a7c49 */ /* 0x100fe400092000a2 */
[--C-:B------:R-:W-:Y:S02]  /*6f60*/  FFMA2 R28, R28.F32x2.HI_LO, UR5.F32, R162.reuse.F32 ;  /* 0x000000051c1c7c49 */ /* 0x100fe400092000a2 */
[--C-:B------:R-:W-:Y:S02]  /*6f70*/  FFMA2 R30, R30.F32x2.HI_LO, UR5.F32, R162.reuse.F32 ;  /* 0x000000051e1e7c49 */ /* 0x100fe400092000a2 */
[--C-:B------:R-:W-:Y:S01]  /*6f80*/  FFMA2 R32, R32.F32x2.HI_LO, UR5.F32, R162.reuse.F32 ;  /* 0x0000000520207c49 */ /* 0x100fe200092000a2 */
[----:B------:R-:W3:Y:S01]  /*6f90*/  MUFU.EX2 R115, R115 ;  /* 0x0000007300737308 */ /* 0x000ee20000000800 */
[----:B-1----:R-:W-:Y:S01]  /*6fa0*/  F2FP.F16.F32.PACK_AB R10, R113, R112 ;  /* 0x00000070710a723e */ /* 0x002fe200000000ff */
[----:B------:R-:W-:-:S06]  /*6fb0*/  FFMA2 R34, R34.F32x2.HI_LO, UR5.F32, R162.F32 ;  /* 0x0000000522227c49 */ /* 0x000fcc00092000a2 */
[----:B------:R-:W-:Y:S08]  /*6fc0*/  MUFU.EX2 R116, R116 ;  /* 0x0000007400747308 */ /* 0x000ff00000000800 */
[----:B------:R-:W2:Y:S01]  /*6fd0*/  MUFU.EX2 R117, R117 ;  /* 0x0000007500757308 */ /* 0x000ea20000000800 */
[----:B---3--:R-:W-:-:S07]  /*6fe0*/  F2FP.F16.F32.PACK_AB R11, R115, R114 ;  /* 0x00000072730b723e */ /* 0x008fce00000000ff */
[----:B------:R-:W-:Y:S08]  /*6ff0*/  MUFU.EX2 R118, R118 ;  /* 0x0000007600767308 */ /* 0x000ff00000000800 */
[----:B------:R-:W1:Y:S01]  /*7000*/  MUFU.EX2 R119, R119 ;  /* 0x0000007700777308 */ /* 0x000e620000000800 */
[----:B--2---:R-:W-:-:S07]  /*7010*/  F2FP.F16.F32.PACK_AB R12, R117, R116 ;  /* 0x00000074750c723e */ /* 0x004fce00000000ff */
[----:B------:R-:W-:Y:S08]  /*7020*/  MUFU.EX2 R120, R120 ;  /* 0x0000007800787308 */ /* 0x000ff00000000800 */
[----:B------:R-:W2:Y:S01]  /*7030*/  MUFU.EX2 R121, R121 ;  /* 0x0000007900797308 */ /* 0x000ea20000000800 */
[----:B-1----:R-:W-:-:S07]  /*7040*/  F2FP.F16.F32.PACK_AB R13, R119, R118 ;  /* 0x00000076770d723e */ /* 0x002fce00000000ff */
[----:B------:R-:W-:Y:S08]  /*7050*/  MUFU.EX2 R122, R122 ;  /* 0x0000007a007a7308 */ /* 0x000ff00000000800 */
[----:B------:R-:W1:Y:S01]  /*7060*/  MUFU.EX2 R123, R123 ;  /* 0x0000007b007b7308 */ /* 0x000e620000000800 */
[----:B--2---:R-:W-:-:S07]  /*7070*/  F2FP.F16.F32.PACK_AB R14, R121, R120 ;  /* 0x00000078790e723e */ /* 0x004fce00000000ff */
[----:B------:R-:W-:Y:S08]  /*7080*/  MUFU.EX2 R68, R144 ;  /* 0x0000009000447308 */ /* 0x000ff00000000800 */
[----:B------:R2:W3:Y:S01]  /*7090*/  MUFU.EX2 R69, R145 ;  /* 0x0000009100457308 */ /* 0x0004e20000000800 */
[----:B-1----:R-:W-:-:S07]  /*70a0*/  F2FP.F16.F32.PACK_AB R15, R123, R122 ;  /* 0x0000007a7b0f723e */ /* 0x002fce00000000ff */
[----:B------:R-:W-:Y:S08]  /*70b0*/  MUFU.EX2 R36, R126 ;  /* 0x0000007e00247308 */ /* 0x000ff00000000800 */
[----:B------:R1:W4:Y:S01]  /*70c0*/  MUFU.EX2 R37, R127 ;  /* 0x0000007f00257308 */ /* 0x0003220000000800 */
[--C-:B--2---:R-:W-:Y:S01]  /*70d0*/  FFMA2 R144, R54.F32x2.HI_LO, UR5.F32, R162.reuse.F32 ;  /* 0x0000000536907c49 */ /* 0x104fe200092000a2 */
[----:B---3--:R-:W-:Y:S01]  /*70e0*/  F2FP.F16.F32.PACK_AB R16, R69, R68 ;  /* 0x000000444510723e */ /* 0x008fe200000000ff */
[----:B------:R-:W-:Y:S01]  /*70f0*/  FFMA2 R54, R4.F32x2.HI_LO, UR5.F32, R162.F32 ;  /* 0x0000000504367c49 */ /* 0x000fe200092000a2 */
[----:B------:R-:W-:-:S02]  /*7100*/  F2FP.F16.F32.PACK_AB R4, R101, R100 ;  /* 0x000000646504723e */ /* 0x000fc400000000ff */
[----:B------:R-:W-:Y:S02]  /*7110*/  F2FP.F16.F32.PACK_AB R5, R103, R102 ;  /* 0x000000666705723e */ /* 0x000fe400000000ff */
[----:B------:R-:W-:Y:S08]  /*7120*/  MUFU.EX2 R128, R128 ;  /* 0x0000008000807308 */ /* 0x000ff00000000800 */
[----:B------:R-:W2:Y:S01]  /*7130*/  MUFU.EX2 R129, R129 ;  /* 0x0000008100817308 */ /* 0x000ea20000000800 */
[----:B-1----:R-:W-:Y:S01]  /*7140*/  FFMA2 R126, R18.F32x2.HI_LO, UR5.F32, R162.F32 ;  /* 0x00000005127e7c49 */ /* 0x002fe200092000a2 */
[----:B----4-:R-:W-:Y:S01]  /*7150*/  F2FP.F16.F32.PACK_AB R17, R37, R36 ;  /* 0x000000242511723e */ /* 0x010fe200000000ff */
[----:B------:R-:W-:-:S05]  /*7160*/  IMAD.MOV.U32 R162, RZ, RZ, 0x3d9df09d ;  /* 0x3d9df09dffa27424 */ /* 0x000fca00078e00ff */
[----:B------:R-:W-:Y:S08]  /*7170*/  MUFU.EX2 R130, R130 ;  /* 0x0000008200827308 */ /* 0x000ff00000000800 */
[----:B------:R-:W1:Y:S01]  /*7180*/  MUFU.EX2 R131, R131 ;  /* 0x0000008300837308 */ /* 0x000e620000000800 */
[----:B--2---:R-:W-:-:S07]  /*7190*/  F2FP.F16.F32.PACK_AB R18, R129, R128 ;  /* 0x000000808112723e */ /* 0x004fce00000000ff */
[----:B------:R-:W-:Y:S08]  /*71a0*/  MUFU.EX2 R124, R124 ;  /* 0x0000007c007c7308 */ /* 0x000ff00000000800 */
[----:B------:R-:W2:Y:S01]  /*71b0*/  MUFU.EX2 R125, R125 ;  /* 0x0000007d007d7308 */ /* 0x000ea20000000800 */
[----:B-1----:R-:W-:Y:S01]  /*71c0*/  F2FP.F16.F32.PACK_AB R19, R131, R130 ;  /* 0x000000828313723e */ /* 0x002fe200000000ff */
[----:B------:R1:W-:Y:S06]  /*71d0*/  BAR.ARV R3, 0x40 ;  /* 0x000100030000751d */ /* 0x0003ec0000002000 */
[----:B------:R-:W-:Y:S01]  /*71e0*/  MUFU.EX2 R70, R70 ;  /* 0x0000004600467308 */ /* 0x000fe20000000800 */
[----:B------:R3:W-:Y:S01]  /*71f0*/  STTM.x16 tmem[UR4], R4 ;  /* 0x00000004000079ed */ /* 0x0007e20008240004 */
[----:B------:R-:W-:-:S06]  /*7200*/  R2UR UR4, R152 ;  /* 0x00000000980472ca */ /* 0x000fcc00000e0000 */
[----:B------:R-:W4:Y:S08]  /*7210*/  MUFU.EX2 R71, R71 ;  /* 0x0000004700477308 */ /* 0x000f300000000800 */
[----:B------:R-:W-:Y:S08]  /*7220*/  MUFU.EX2 R72, R72 ;  /* 0x0000004800487308 */ /* 0x000ff00000000800 */
[----:B------:R-:W5:Y:S08]  /*7230*/  MUFU.EX2 R73, R73 ;  /* 0x0000004900497308 */ /* 0x000f700000000800 */
[----:B------:R-:W-:Y:S08]  /*7240*/  MUFU.EX2 R74, R74 ;  /* 0x0000004a004a7308 */ /* 0x000ff00000000800 */
[----:B------:R-:W1:Y:S08]  /*7250*/  MUFU.EX2 R75, R75 ;  /* 0x0000004b004b7308 */ /* 0x000e700000000800 */
[----:B------:R-:W-:Y:S01]  /*7260*/  MUFU.EX2 R76, R76 ;  /* 0x0000004c004c7308 */ /* 0x000fe20000000800 */
[----:B---3--:R-:W-:Y:S01]  /*7270*/  FADD2.RM R4, R80.F32x2.HI_LO, 12582912 ;  /* 0x4b4000005004744b */ /* 0x008fe20000204000 */
[----:B------:R-:W-:-:S06]  /*7280*/  FMNMX R6, R82, -127, !PT ;  /* 0xc2fe000052067809 */ /* 0x000fcc0007800000 */
[----:B------:R-:W-:Y:S01]  /*7290*/  MUFU.EX2 R77, R77 ;  /* 0x0000004d004d7308 */ /* 0x000fe20000000800 */
[----:B------:R-:W-:Y:S01]  /*72a0*/  FMNMX R7, R83, -127, !PT ;  /* 0xc2fe000053077809 */ /* 0x000fe20007800000 */
[----:B------:R-:W-:Y:S01]  /*72b0*/  FADD2 R82, R4.F32x2.HI_LO, -12582912 ;  /* 0xcb4000000452744b */ /* 0x000fe20000200000 */
[----:B------:R-:W-:Y:S02]  /*72c0*/  FMNMX R10, R96, -127, !PT ;  /* 0xc2fe0000600a7809 */ /* 0x000fe40007800000 */
[----:B------:R-:W-:Y:S01]  /*72d0*/  FMNMX R11, R97, -127, !PT ;  /* 0xc2fe0000610b7809 */ /* 0x000fe20007800000 */
[----:B------:R-:W-:Y:S02]  /*72e0*/  FADD2 R82, R80.F32x2.HI_LO, -R82.F32x2.HI_LO ;  /* 0x800000525052724b */ /* 0x000fe40000000000 */
[----:B------:R-:W-:Y:S01]  /*72f0*/  FADD2.RM R80, R6.F32x2.HI_LO, 12582912 ;  /* 0x4b4000000650744b */ /* 0x000fe20000204000 */
[----:B------:R-:W-:Y:S01]  /*7300*/  MUFU.EX2 R78, R78 ;  /* 0x0000004e004e7308 */ /* 0x000fe20000000800 */
[----:B------:R-:W-:-:S02]  /*7310*/  FADD2.RM R96, R10.F32x2.HI_LO, 12582912 ;  /* 0x4b4000000a60744b */ /* 0x000fc40000204000 */
[----:B------:R-:W-:-:S04]  /*7320*/  FADD2 R8, R80.F32x2.HI_LO, -12582912 ;  /* 0xcb4000005008744b */ /* 0x000fc80000200000 */
[----:B------:R-:W-:Y:S01]  /*7330*/  FADD2 R6, R6.F32x2.HI_LO, -R8.F32x2.HI_LO ;  /* 0x800000080606724b */ /* 0x000fe20000000000 */
[----:B------:R-:W-:Y:S01]  /*7340*/  MUFU.EX2 R79, R79 ;  /* 0x0000004f004f7308 */ /* 0x000fe20000000800 */
[----:B------:R-:W-:-:S04]  /*7350*/  FFMA2 R8, R82.F32x2.HI_LO, R162.F32, 0.22756439447402954102 ;  /* 0x3e6906a452087449 */ /* 0x000fc800012000a2 */
[----:B------:R-:W-:-:S03]  /*7360*/  FFMA2 R8, R8.F32x2.HI_LO, R82.F32x2.HI_LO, 0.69514614343643188477 ;  /* 0x3f31f51908087449 */ /* 0x000fc60000200052 */
[----:B------:R-:W-:Y:S01]  /*7370*/  MUFU.EX2 R142, R142 ;  /* 0x0000008e008e7308 */ /* 0x000fe20000000800 */
[----:B------:R-:W-:Y:S02]  /*7380*/  FFMA2 R82, R8.F32x2.HI_LO, R82.F32x2.HI_LO, 1 ;  /* 0x3f80000008527449 */ /* 0x000fe40000200052 */
[----:B------:R-:W-:Y:S02]  /*7390*/  FFMA2 R8, R6.F32x2.HI_LO, R162.F32, 0.22756439447402954102 ;  /* 0x3e6906a406087449 */ /* 0x000fe400012000a2 */
[----:B------:R-:W-:Y:S01]  /*73a0*/  IMAD R82, R4, 0x800000, R82 ;  /* 0x0080000004527824 */ /* 0x000fe200078e0252 */
[----:B--2---:R-:W-:Y:S01]  /*73b0*/  F2FP.F16.F32.PACK_AB R4, R125, R124 ;  /* 0x0000007c7d04723e */ /* 0x004fe200000000ff */
[----:B------:R-:W-:Y:S01]  /*73c0*/  FFMA2 R8, R8.F32x2.HI_LO, R6.F32x2.HI_LO, 0.69514614343643188477 ;  /* 0x3f31f51908087449 */ /* 0x000fe20000200006 */
[----:B------:R-:W2:Y:S01]  /*73d0*/  MUFU.EX2 R143, R143 ;  /* 0x0000008f008f7308 */ /* 0x000ea20000000800 */
[----:B------:R-:W-:Y:S01]  /*73e0*/  IMAD R83, R5, 0x800000, R83 ;  /* 0x0080000005537824 */ /* 0x000fe200078e0253 */
[----:B----4-:R-:W-:Y:S01]  /*73f0*/  F2FP.F16.F32.PACK_AB R5, R71, R70 ;  /* 0x000000464705723e */ /* 0x010fe200000000ff */
[----:B------:R-:W-:-:S02]  /*7400*/  FFMA2 R6, R8.F32x2.HI_LO, R6.F32x2.HI_LO, 1 ;  /* 0x3f80000008067449 */ /* 0x000fc40000200006 */
[----:B------:R-:W-:Y:S02]  /*7410*/  FADD2 R8, R96.F32x2.HI_LO, -12582912 ;  /* 0xcb4000006008744b */ /* 0x000fe40000200000 */
[----:B------:R-:W-:Y:S01]  /*7420*/  IMAD R80, R80, 0x800000, R6 ;  /* 0x0080000050507824 */ /* 0x000fe200078e0206 */
[----:B------:R-:W-:Y:S01]  /*7430*/  MUFU.EX2 R86, R86 ;  /* 0x0000005600567308 */ /* 0x000fe20000000800 */
[----:B------:R-:W-:Y:S01]  /*7440*/  FADD2 R10, R10.F32x2.HI_LO, -R8.F32x2.HI_LO ;  /* 0x800000080a0a724b */ /* 0x000fe20000000000 */
[----:B------:R-:W-:Y:S01]  /*7450*/  FMNMX R8, R98, -127, !PT ;  /* 0xc2fe000062087809 */ /* 0x000fe20007800000 */
[----:B------:R-:W-:Y:S01]  /*7460*/  IMAD R81, R81, 0x800000, R7 ;  /* 0x0080000051517824 */ /* 0x000fe200078e0207 */
[----:B------:R-:W-:Y:S02]  /*7470*/  FMNMX R9, R99, -127, !PT ;  /* 0xc2fe000063097809 */ /* 0x000fe40007800000 */
[----:B-----5:R-:W-:Y:S02]  /*7480*/  F2FP.F16.F32.PACK_AB R6, R73, R72 ;  /* 0x000000484906723e */ /* 0x020fe400000000ff */
[----:B------:R-:W3:Y:S01]  /*7490*/  MUFU.EX2 R87, R87 ;  /* 0x0000005700577308 */ /* 0x000ee20000000800 */
[----:B------:R-:W-:Y:S01]  /*74a0*/  FADD2.RM R98, R8.F32x2.HI_LO, 12582912 ;  /* 0x4b4000000862744b */ /* 0x000fe20000204000 */
[----:B-1----:R-:W-:-:S03]  /*74b0*/  F2FP.F16.F32.PACK_AB R7, R75, R74 ;  /* 0x0000004a4b07723e */ /* 0x002fc600000000ff */
[----:B------:R-:W-:-:S03]  /*74c0*/  FADD2 R12, R98.F32x2.HI_LO, -12582912 ;  /* 0xcb400000620c744b */ /* 0x000fc60000200000 */
[----:B------:R-:W-:Y:S01]  /*74d0*/  MUFU.EX2 R88, R88 ;  /* 0x0000005800587308 */ /* 0x000fe20000000800 */
[----:B------:R-:W-:Y:S02]  /*74e0*/  FADD2 R8, R8.F32x2.HI_LO, -R12.F32x2.HI_LO ;  /* 0x8000000c0808724b */ /* 0x000fe40000000000 */
[----:B------:R-:W-:-:S04]  /*74f0*/  FFMA2 R12, R10.F32x2.HI_LO, R162.F32, 0.22756439447402954102 ;  /* 0x3e6906a40a0c7449 */ /* 0x000fc800012000a2 */
[-C--:B------:R-:W-:Y:S01]  /*7500*/  FFMA2 R12, R12.F32x2.HI_LO, R10.reuse.F32x2.HI_LO, 0.69514614343643188477 ;  /* 0x3f31f5190c0c7449 */ /* 0x080fe2000020000a */
[----:B------:R-:W1:Y:S03]  /*7510*/  MUFU.EX2 R89, R89 ;  /* 0x0000005900597308 */ /* 0x000e660000000800 */
[----:B------:R-:W-:Y:S02]  /*7520*/  FFMA2 R10, R12.F32x2.HI_LO, R10.F32x2.HI_LO, 1 ;  /* 0x3f8000000c0a7449 */ /* 0x000fe4000020000a */
[----:B------:R-:W-:Y:S02]  /*7530*/  FFMA2 R12, R8.F32x2.HI_LO, R162.F32, 0.22756439447402954102 ;  /* 0x3e6906a4080c7449 */ /* 0x000fe400012000a2 */
[----:B------:R-:W-:Y:S01]  /*7540*/  IMAD R96, R96, 0x800000, R10 ;  /* 0x0080000060607824 */ /* 0x000fe200078e020a */
[----:B------:R-:W-:Y:S01]  /*7550*/  MUFU.EX2 R90, R90 ;  /* 0x0000005a005a7308 */ /* 0x000fe20000000800 */
[----:B------:R-:W-:-:S02]  /*7560*/  FFMA2 R12, R12.F32x2.HI_LO, R8.F32x2.HI_LO, 0.69514614343643188477 ;  /* 0x3f31f5190c0c7449 */ /* 0x000fc40000200008 */
[----:B------:R-:W-:Y:S01]  /*7570*/  IMAD R97, R97, 0x800000, R11 ;  /* 0x0080000061617824 */ /* 0x000fe200078e020b */
[----:B------:R-:W-:Y:S01]  /*7580*/  F2FP.F16.F32.PACK_AB R10, R83, R82 ;  /* 0x00000052530a723e */ /* 0x000fe200000000ff */
[----:B------:R-:W-:Y:S01]  /*7590*/  FFMA2 R8, R12.F32x2.HI_LO, R8.F32x2.HI_LO, 1 ;  /* 0x3f8000000c087449 */ /* 0x000fe20000200008 */
[----:B--2---:R-:W-:Y:S02]  /*75a0*/  F2FP.F16.F32.PACK_AB R12, R143, R142 ;  /* 0x0000008e8f0c723e */ /* 0x004fe400000000ff */
[----:B------:R-:W2:Y:S01]  /*75b0*/  MUFU.EX2 R91, R91 ;  /* 0x0000005b005b7308 */ /* 0x000ea20000000800 */
[----:B------:R-:W-:Y:S01]  /*75c0*/  IMAD R98, R98, 0x800000, R8 ;  /* 0x0080000062627824 */ /* 0x000fe200078e0208 */
[----:B------:R-:W-:Y:S01]  /*75d0*/  F2FP.F16.F32.PACK_AB R8, R77, R76 ;  /* 0x0000004c4d08723e */ /* 0x000fe200000000ff */
[----:B------:R-:W-:Y:S01]  /*75e0*/  IMAD R99, R99, 0x800000, R9 ;  /* 0x0080000063637824 */ /* 0x000fe200078e0209 */
[----:B------:R-:W-:Y:S02]  /*75f0*/  F2FP.F16.F32.PACK_AB R9, R79, R78 ;  /* 0x0000004e4f09723e */ /* 0x000fe400000000ff */
[----:B---3--:R-:W-:-:S02]  /*7600*/  F2FP.F16.F32.PACK_AB R13, R87, R86 ;  /* 0x00000056570d723e */ /* 0x008fc400000000ff */
[----:B------:R-:W-:Y:S01]  /*7610*/  MUFU.EX2 R92, R92 ;  /* 0x0000005c005c7308 */ /* 0x000fe20000000800 */
[----:B-1----:R-:W-:Y:S02]  /*7620*/  F2FP.F16.F32.PACK_AB R14, R89, R88 ;  /* 0x00000058590e723e */ /* 0x002fe400000000ff */
[----:B------:R-:W-:Y:S02]  /*7630*/  F2FP.F16.F32.PACK_AB R11, R81, R80 ;  /* 0x00000050510b723e */ /* 0x000fe400000000ff */
[----:B------:R-:W-:Y:S02]  /*7640*/  F2FP.F16.F32.PACK_AB R18, R97, R96 ;  /* 0x000000606112723e */ /* 0x000fe400000000ff */
[----:B------:R-:W-:Y:S01]  /*7650*/  F2FP.F16.F32.PACK_AB R19, R99, R98 ;  /* 0x000000626313723e */ /* 0x000fe200000000ff */
[----:B------:R-:W1:Y:S01]  /*7660*/  MUFU.EX2 R93, R93 ;  /* 0x0000005d005d7308 */ /* 0x000e620000000800 */
[----:B--2---:R-:W-:-:S07]  /*7670*/  F2FP.F16.F32.PACK_AB R15, R91, R90 ;  /* 0x0000005a5b0f723e */ /* 0x004fce00000000ff */
[----:B------:R-:W-:Y:S08]  /*7680*/  MUFU.EX2 R94, R94 ;  /* 0x0000005e005e7308 */ /* 0x000ff00000000800 */
[----:B------:R-:W2:Y:S01]  /*7690*/  MUFU.EX2 R95, R95 ;  /* 0x0000005f005f7308 */ /* 0x000ea20000000800 */
[----:B-1----:R-:W-:-:S07]  /*76a0*/  F2FP.F16.F32.PACK_AB R16, R93, R92 ;  /* 0x0000005c5d10723e */ /* 0x002fce00000000ff */
[----:B------:R-:W-:Y:S08]  /*76b0*/  MUFU.EX2 R84, R84 ;  /* 0x0000005400547308 */ /* 0x000ff00000000800 */
[----:B------:R-:W1:Y:S01]  /*76c0*/  MUFU.EX2 R85, R85 ;  /* 0x0000005500557308 */ /* 0x000e620000000800 */
[----:B--2---:R-:W-:-:S04]  /*76d0*/  F2FP.F16.F32.PACK_AB R17, R95, R94 ;  /* 0x0000005e5f11723e */ /* 0x004fc800000000ff */
[----:B------:R2:W-:Y:S01]  /*76e0*/  STTM.x16 tmem[UR4], R4 ;  /* 0x00000004000079ed */ /* 0x0005e20008240004 */
[----:B------:R-:W-:Y:S02]  /*76f0*/  R2UR UR4, R141 ;  /* 0x000000008d0472ca */ /* 0x000fe400000e0000 */
[----:B------:R-:W-:Y:S08]  /*7700*/  MUFU.EX2 R38, R38 ;  /* 0x0000002600267308 */ /* 0x000ff00000000800 */
[----:B------:R-:W3:Y:S08]  /*7710*/  MUFU.EX2 R39, R39 ;  /* 0x0000002700277308 */ /* 0x000ef00000000800 */
[----:B------:R-:W-:Y:S08]  /*7720*/  MUFU.EX2 R40, R40 ;  /* 0x0000002800287308 */ /* 0x000ff00000000800 */
[----:B------:R-:W4:Y:S08]  /*7730*/  MUFU.EX2 R41, R41 ;  /* 0x0000002900297308 */ /* 0x000f300000000800 */
[----:B------:R-:W-:Y:S08]  /*7740*/  MUFU.EX2 R42, R42 ;  /* 0x0000002a002a7308 */ /* 0x000ff00000000800 */
[----:B------:R-:W5:Y:S08]  /*7750*/  MUFU.EX2 R43, R43 ;  /* 0x0000002b002b7308 */ /* 0x000f700000000800 */
[----:B------:R-:W-:Y:S01]  /*7760*/  MUFU.EX2 R44, R44 ;  /* 0x0000002c002c7308 */ /* 0x000fe20000000800 */
[----:B--2---:R-:W-:Y:S01]  /*7770*/  FADD2.RM R4, R48.F32x2.HI_LO, 12582912 ;  /* 0x4b4000003004744b */ /* 0x004fe20000204000 */
[----:B------:R-:W-:-:S02]  /*7780*/  FMNMX R6, R50, -127, !PT ;  /* 0xc2fe000032067809 */ /* 0x000fc40007800000 */
[----:B------:R-:W-:Y:S01]  /*7790*/  FMNMX R7, R51, -127, !PT ;  /* 0xc2fe000033077809 */ /* 0x000fe20007800000 */
[----:B------:R-:W-:Y:S01]  /*77a0*/  FADD2 R50, R4.F32x2.HI_LO, -12582912 ;  /* 0xcb4000000432744b */ /* 0x000fe20000200000 */
[----:B------:R-:W-:Y:S02]  /*77b0*/  FMNMX R10, R156, -127, !PT ;  /* 0xc2fe00009c0a7809 */ /* 0x000fe40007800000 */
[----:B------:R-:W-:Y:S01]  /*77c0*/  MUFU.EX2 R45, R45 ;  /* 0x0000002d002d7308 */ /* 0x000fe20000000800 */
[----:B------:R-:W-:Y:S01]  /*77d0*/  FMNMX R11, R157, -127, !PT ;  /* 0xc2fe00009d0b7809 */ /* 0x000fe20007800000 */
[----:B------:R-:W-:Y:S02]  /*77e0*/  FADD2 R50, R48.F32x2.HI_LO, -R50.F32x2.HI_LO ;  /* 0x800000323032724b */ /* 0x000fe40000000000 */
[----:B------:R-:W-:Y:S02]  /*77f0*/  FADD2.RM R48, R6.F32x2.HI_LO, 12582912 ;  /* 0x4b4000000630744b */ /* 0x000fe40000204000 */
[----:B------:R-:W-:-:S02]  /*7800*/  FADD2.RM R156, R10.F32x2.HI_LO, 12582912 ;  /* 0x4b4000000a9c744b */ /* 0x000fc40000204000 */
[----:B------:R-:W-:Y:S01]  /*7810*/  FADD2 R8, R48.F32x2.HI_LO, -12582912 ;  /* 0xcb4000003008744b */ /* 0x000fe20000200000 */
[----:B------:R-:W-:Y:S03]  /*7820*/  MUFU.EX2 R46, R46 ;  /* 0x0000002e002e7308 */ /* 0x000fe60000000800 */
[----:B------:R-:W-:Y:S02]  /*7830*/  FADD2 R6, R6.F32x2.HI_LO, -R8.F32x2.HI_LO ;  /* 0x800000080606724b */ /* 0x000fe40000000000 */
[----:B------:R-:W-:-:S03]  /*7840*/  FFMA2 R8, R50.F32x2.HI_LO, R162.F32, 0.22756439447402954102 ;  /* 0x3e6906a432087449 */ /* 0x000fc600012000a2 */
[----:B------:R-:W-:Y:S01]  /*7850*/  MUFU.EX2 R47, R47 ;  /* 0x0000002f002f7308 */ /* 0x000fe20000000800 */
[----:B------:R-:W-:-:S04]  /*7860*/  FFMA2 R8, R8.F32x2.HI_LO, R50.F32x2.HI_LO, 0.69514614343643188477 ;  /* 0x3f31f51908087449 */ /* 0x000fc80000200032 */
[----:B------:R-:W-:Y:S02]  /*7870*/  FFMA2 R50, R8.F32x2.HI_LO, R50.F32x2.HI_LO, 1 ;  /* 0x3f80000008327449 */ /* 0x000fe40000200032 */
[----:B------:R-:W-:Y:S01]  /*7880*/  FFMA2 R8, R6.F32x2.HI_LO, R162.F32, 0.22756439447402954102 ;  /* 0x3e6906a406087449 */ /* 0x000fe200012000a2 */
[----:B------:R-:W-:Y:S01]  /*7890*/  MUFU.EX2 R52, R52 ;  /* 0x0000003400347308 */ /* 0x000fe20000000800 */
[----:B------:R-:W-:Y:S01]  /*78a0*/  IMAD R50, R4, 0x800000, R50 ;  /* 0x0080000004327824 */ /* 0x000fe200078e0232 */
[----:B-1----:R-:W-:Y:S01]  /*78b0*/  F2FP.F16.F32.PACK_AB R4, R85, R84 ;  /* 0x000000545504723e */ /* 0x002fe200000000ff */
[----:B------:R-:W-:Y:S02]  /*78c0*/  FFMA2 R8, R8.F32x2.HI_LO, R6.F32x2.HI_LO, 0.69514614343643188477 ;  /* 0x3f31f51908087449 */ /* 0x000fe40000200006 */
[----:B------:R-:W-:Y:S01]  /*78d0*/  IMAD R51, R5, 0x800000, R51 ;  /* 0x0080000005337824 */ /* 0x000fe200078e0233 */
[----:B---3--:R-:W-:Y:S01]  /*78e0*/  F2FP.F16.F32.PACK_AB R5, R39, R38 ;  /* 0x000000262705723e */ /* 0x008fe200000000ff */
[----:B------:R-:W-:Y:S01]  /*78f0*/  FFMA2 R6, R8.F32x2.HI_LO, R6.F32x2.HI_LO, 1 ;  /* 0x3f80000008067449 */ /* 0x000fe20000200006 */
[----:B------:R-:W1:Y:S01]  /*7900*/  MUFU.EX2 R53, R53 ;  /* 0x0000003500357308 */ /* 0x000e620000000800 */
[----:B------:R-:W-:-:S02]  /*7910*/  FADD2 R8, R156.F32x2.HI_LO, -12582912 ;  /* 0xcb4000009c08744b */ /* 0x000fc40000200000 */
[----:B------:R-:W-:Y:S01]  /*7920*/  IMAD R48, R48, 0x800000, R6 ;  /* 0x0080000030307824 */ /* 0x000fe200078e0206 */
[----:B----4-:R-:W-:Y:S01]  /*7930*/  F2FP.F16.F32.PACK_AB R6, R41, R40 ;  /* 0x000000282906723e */ /* 0x010fe200000000ff */
[----:B------:R-:W-:Y:S01]  /*7940*/  FADD2 R10, R10.F32x2.HI_LO, -R8.F32x2.HI_LO ;  /* 0x800000080a0a724b */ /* 0x000fe20000000000 */
[----:B------:R-:W-:Y:S01]  /*7950*/  FMNMX R8, R158, -127, !PT ;  /* 0xc2fe00009e087809 */ /* 0x000fe20007800000 */
[----:B------:R-:W-:Y:S01]  /*7960*/  IMAD R49, R49, 0x800000, R7 ;  /* 0x0080000031317824 */ /* 0x000fe200078e0207 */
[----:B------:R-:W-:Y:S01]  /*7970*/  FMNMX R9, R159, -127, !PT ;  /* 0xc2fe00009f097809 */ /* 0x000fe20007800000 */
[----:B------:R-:W-:Y:S01]  /*7980*/  MUFU.EX2 R144, R144 ;  /* 0x0000009000907308 */ /* 0x000fe20000000800 */
[----:B-----5:R-:W-:-:S03]  /*7990*/  F2FP.F16.F32.PACK_AB R7, R43, R42 ;  /* 0x0000002a2b07723e */ /* 0x020fc600000000ff */
[----:B------:R-:W-:-:S04]  /*79a0*/  FADD2.RM R158, R8.F32x2.HI_LO, 12582912 ;  /* 0x4b400000089e744b */ /* 0x000fc80000204000 */
[----:B------:R-:W-:Y:S01]  /*79b0*/  FADD2 R12, R158.F32x2.HI_LO, -12582912 ;  /* 0xcb4000009e0c744b */ /* 0x000fe20000200000 */
[----:B------:R-:W2:Y:S03]  /*79c0*/  MUFU.EX2 R145, R145 ;  /* 0x0000009100917308 */ /* 0x000ea60000000800 */
[----:B------:R-:W-:Y:S02]  /*79d0*/  FADD2 R8, R8.F32x2.HI_LO, -R12.F32x2.HI_LO ;  /* 0x8000000c0808724b */ /* 0x000fe40000000000 */
[----:B------:R-:W-:-:S03]  /*79e0*/  FFMA2 R12, R10.F32x2.HI_LO, R162.F32, 0.22756439447402954102 ;  /* 0x3e6906a40a0c7449 */ /* 0x000fc600012000a2 */
[----:B------:R-:W-:Y:S01]  /*79f0*/  MUFU.EX2 R146, R146 ;  /* 0x0000009200927308 */ /* 0x000fe20000000800 */
[----:B------:R-:W-:-:S04]  /*7a00*/  FFMA2 R12, R12.F32x2.HI_LO, R10.F32x2.HI_LO, 0.69514614343643188477 ;  /* 0x3f31f5190c0c7449 */ /* 0x000fc8000020000a */
[----:B------:R-:W-:Y:S02]  /*7a10*/  FFMA2 R10, R12.F32x2.HI_LO, R10.F32x2.HI_LO, 1 ;  /* 0x3f8000000c0a7449 */ /* 0x000fe4000020000a */
[----:B------:R-:W-:Y:S01]  /*7a20*/  FFMA2 R12, R8.F32x2.HI_LO, R162.F32, 0.22756439447402954102 ;  /* 0x3e6906a4080c7449 */ /* 0x000fe200012000a2 */
[----:B------:R-:W3:Y:S01]  /*7a30*/  MUFU.EX2 R147, R147 ;  /* 0x0000009300937308 */ /* 0x000ee20000000800 */
[----:B------:R-:W-:Y:S01]  /*7a40*/  IMAD R156, R156, 0x800000, R10 ;  /* 0x008000009c9c7824 */ /* 0x000fe200078e020a */
[----:B------:R-:W-:Y:S01]  /*7a50*/  F2FP.F16.F32.PACK_AB R10, R51, R50 ;  /* 0x00000032330a723e */ /* 0x000fe200000000ff */
[----:B------:R-:W-:Y:S02]  /*7a60*/  FFMA2 R12, R12.F32x2.HI_LO, R8.F32x2.HI_LO, 0.69514614343643188477 ;  /* 0x3f31f5190c0c7449 */ /* 0x000fe40000200008 */
[----:B------:R-:W-:Y:S01]  /*7a70*/  IMAD R157, R157, 0x800000, R11 ;  /* 0x008000009d9d7824 */ /* 0x000fe200078e020b */
[----:B------:R-:W-:Y:S01]  /*7a80*/  F2FP.F16.F32.PACK_AB R11, R49, R48 ;  /* 0x00000030310b723e */ /* 0x000fe200000000ff */
[----:B------:R-:W-:-:S02]  /*7a90*/  IMAD.MOV.U32 R162, RZ, RZ, 0x1 ;  /* 0x00000001ffa27424 */ /* 0x000fc400078e00ff */
[----:B------:R-:W-:Y:S01]  /*7aa0*/  FFMA2 R8, R12.F32x2.HI_LO, R8.F32x2.HI_LO, 1 ;  /* 0x3f8000000c087449 */ /* 0x000fe20000200008 */
[----:B------:R-:W-:Y:S01]  /*7ab0*/  MUFU.EX2 R148, R148 ;  /* 0x0000009400947308 */ /* 0x000fe20000000800 */
[----:B-1----:R-:W-:Y:S02]  /*7ac0*/  F2FP.F16.F32.PACK_AB R12, R53, R52 ;  /* 0x00000034350c723e */ /* 0x002fe400000000ff */
[----:B------:R-:W-:Y:S01]  /*7ad0*/  IMAD R158, R158, 0x800000, R8 ;  /* 0x008000009e9e7824 */ /* 0x000fe200078e0208 */
[----:B------:R-:W-:Y:S01]  /*7ae0*/  F2FP.F16.F32.PACK_AB R8, R45, R44 ;  /* 0x0000002c2d08723e */ /* 0x000fe200000000ff */
[----:B------:R-:W-:Y:S01]  /*7af0*/  IMAD R159, R159, 0x800000, R9 ;  /* 0x008000009f9f7824 */ /* 0x000fe200078e0209 */
[----:B------:R-:W-:Y:S02]  /*7b00*/  F2FP.F16.F32.PACK_AB R9, R47, R46 ;  /* 0x0000002e2f09723e */ /* 0x000fe400000000ff */
[----:B------:R-:W1:Y:S01]  /*7b10*/  MUFU.EX2 R149, R149 ;  /* 0x0000009500957308 */ /* 0x000e620000000800 */
[----:B--2---:R-:W-:-:S02]  /*7b20*/  F2FP.F16.F32.PACK_AB R13, R145, R144 ;  /* 0x00000090910d723e */ /* 0x004fc400000000ff */
[----:B---3--:R-:W-:Y:S02]  /*7b30*/  F2FP.F16.F32.PACK_AB R14, R147, R146 ;  /* 0x00000092930e723e */ /* 0x008fe400000000ff */
[----:B------:R-:W-:Y:S02]  /*7b40*/  F2FP.F16.F32.PACK_AB R18, R157, R156 ;  /* 0x0000009c9d12723e */ /* 0x000fe400000000ff */
[----:B------:R-:W-:Y:S01]  /*7b50*/  F2FP.F16.F32.PACK_AB R19, R159, R158 ;  /* 0x0000009e9f13723e */ /* 0x000fe200000000ff */
[----:B------:R-:W-:Y:S08]  /*7b60*/  MUFU.EX2 R150, R150 ;  /* 0x0000009600967308 */ /* 0x000ff00000000800 */
[----:B------:R-:W2:Y:S01]  /*7b70*/  MUFU.EX2 R151, R151 ;  /* 0x0000009700977308 */ /* 0x000ea20000000800 */
[----:B-1----:R-:W-:-:S07]  /*7b80*/  F2FP.F16.F32.PACK_AB R15, R149, R148 ;  /* 0x00000094950f723e */ /* 0x002fce00000000ff */
[----:B------:R-:W-:Y:S08]  /*7b90*/  MUFU.EX2 R154, R154 ;  /* 0x0000009a009a7308 */ /* 0x000ff00000000800 */
[----:B------:R-:W1:Y:S01]  /*7ba0*/  MUFU.EX2 R155, R155 ;  /* 0x0000009b009b7308 */ /* 0x000e620000000800 */
[----:B--2---:R-:W-:-:S07]  /*7bb0*/  F2FP.F16.F32.PACK_AB R16, R151, R150 ;  /* 0x000000969710723e */ /* 0x004fce00000000ff */
[----:B------:R-:W-:Y:S08]  /*7bc0*/  MUFU.EX2 R54, R54 ;  /* 0x0000003600367308 */ /* 0x000ff00000000800 */
[----:B------:R-:W2:Y:S01]  /*7bd0*/  MUFU.EX2 R55, R55 ;  /* 0x0000003700377308 */ /* 0x000ea20000000800 */
[----:B-1----:R-:W-:-:S04]  /*7be0*/  F2FP.F16.F32.PACK_AB R17, R155, R154 ;  /* 0x0000009a9b11723e */ /* 0x002fc800000000ff */
[----:B------:R2:W-:Y:S01]  /*7bf0*/  STTM.x16 tmem[UR4], R4 ;  /* 0x00000004000079ed */ /* 0x0005e20008240004 */
[----:B------:R-:W-:Y:S01]  /*7c00*/  R2UR UR4, R153 ;  /* 0x00000000990472ca */ /* 0x000fe200000e0000 */
[----:B------:R-:W1:Y:S01]  /*7c10*/  FENCE.VIEW.ASYNC.T ;  /* 0x00000000000073c6 */ /* 0x000e620000000200 */
[----:B------:R-:W-:Y:S01]  /*7c20*/  MUFU.EX2 R56, R56 ;  /* 0x0000003800387308 */ /* 0x000fe20000000800 */
[----:B-1----:R1:W-:Y:S07]  /*7c30*/  SYNCS.ARRIVE.TRANS64.ART0 RZ, [UR6+0x88], R162 ;  /* 0x000088a2ffff79a7 */ /* 0x0023ee0008500006 */
[----:B------:R-:W3:Y:S08]  /*7c40*/  MUFU.EX2 R57, R57 ;  /* 0x0000003900397308 */ /* 0x000ef00000000800 */
[----:B------:R-:W-:Y:S08]  /*7c50*/  MUFU.EX2 R58, R58 ;  /* 0x0000003a003a7308 */ /* 0x000ff00000000800 */
[----:B------:R-:W4:Y:S08]  /*7c60*/  MUFU.EX2 R59, R59 ;  /* 0x0000003b003b7308 */ /* 0x000f300000000800 */
[----:B------:R-:W-:Y:S08]  /*7c70*/  MUFU.EX2 R60, R60 ;  /* 0x0000003c003c7308 */ /* 0x000ff00000000800 */
[----:B------:R-:W5:Y:S08]  /*7c80*/  MUFU.EX2 R61, R61 ;  /* 0x0000003d003d7308 */ /* 0x000f700000000800 */
[----:B------:R-:W-:Y:S01]  /*7c90*/  MUFU.EX2 R62, R62 ;  /* 0x0000003e003e7308 */ /* 0x000fe20000000800 */
[----:B--2---:R-:W-:-:S02]  /*7ca0*/  F2FP.F16.F32.PACK_AB R4, R55, R54 ;  /* 0x000000363704723e */ /* 0x004fc400000000ff */
[----:B---3--:R-:W-:Y:S02]  /*7cb0*/  F2FP.F16.F32.PACK_AB R5, R57, R56 ;  /* 0x000000383905723e */ /* 0x008fe400000000ff */
[----:B----4-:R-:W-:-:S03]  /*7cc0*/  F2FP.F16.F32.PACK_AB R6, R59, R58 ;  /* 0x0000003a3b06723e */ /* 0x010fc600000000ff */
[----:B------:R-:W2:Y:S01]  /*7cd0*/  MUFU.EX2 R63, R63 ;  /* 0x0000003f003f7308 */ /* 0x000ea20000000800 */
[----:B-----5:R-:W-:-:S07]  /*7ce0*/  F2FP.F16.F32.PACK_AB R7, R61, R60 ;  /* 0x0000003c3d07723e */ /* 0x020fce00000000ff */
[----:B------:R-:W-:Y:S08]  /*7cf0*/  MUFU.EX2 R64, R64 ;  /* 0x0000004000407308 */ /* 0x000ff00000000800 */
[----:B------:R-:W3:Y:S01]  /*7d00*/  MUFU.EX2 R65, R65 ;  /* 0x0000004100417308 */ /* 0x000ee20000000800 */
[----:B--2---:R-:W-:-:S07]  /*7d10*/  F2FP.F16.F32.PACK_AB R8, R63, R62 ;  /* 0x0000003e3f08723e */ /* 0x004fce00000000ff */
[----:B------:R-:W-:Y:S08]  /*7d20*/  MUFU.EX2 R66, R66 ;  /* 0x0000004200427308 */ /* 0x000ff00000000800 */
[----:B------:R-:W2:Y:S01]  /*7d30*/  MUFU.EX2 R67, R67 ;  /* 0x0000004300437308 */ /* 0x000ea20000000800 */
[----:B---3--:R-:W-:-:S07]  /*7d40*/  F2FP.F16.F32.PACK_AB R9, R65, R64 ;  /* 0x000000404109723e */ /* 0x008fce00000000ff */
        /* <DEDUP_REMOVED lines=26> */
[----:B--2---:R-:W-:Y:S02]  /*7ef0*/  F2FP.F16.F32.PACK_AB R18, R33, R32 ;  /* 0x000000202112723e */ /* 0x004fe400000000ff */
[----:B---3--:R-:W-:-:S04]  /*7f00*/  F2FP.F16.F32.PACK_AB R19, R35, R34 ;  /* 0x000000222313723e */ /* 0x008fc800000000ff */
[----:B------:R1:W-:Y:S01]  /*7f10*/  STTM.x16 tmem[UR4], R4 ;  /* 0x00000004000079ed */ /* 0x0003e20008240004 */
[----:B------:R-:W2:Y:S02]  /*7f20*/  FENCE.VIEW.ASYNC.T ;  /* 0x00000000000073c6 */ /* 0x000ea40000000200 */
[----:B--2---:R-:W-:Y:S01]  /*7f30*/  NOP ;  /* 0x0000000000007918 */ /* 0x004fe20000000000 */
[----:B------:R1:W-:Y:S01]  /*7f40*/  @P0 SYNCS.ARRIVE.TRANS64.ART0 RZ, [UR6+0x90], R162 ;  /* 0x000090a2ffff09a7 */ /* 0x0003e20008500006 */
[----:B------:R-:W2:Y:S02]  /*7f50*/  SYNCS.PHASECHK.TRANS64.TRYWAIT P0, [UR6+0xb8], R163 ;  /* 0x0000b8a3ff0075a7 */ /* 0x000ea40008001106 */
[----:B-12---:R-:W-:Y:S05]  /*7f60*/  @!P0 BRA `(.L_x_47) ;  /* 0x0000002400348947 */ /* 0x006fea0003800000 */
.L_x_104:
[----:B------:R-:W-:Y:S01]  /*7f70*/  MOV R5, UR10 ;  /* 0x0000000a00057c02 */ /* 0x000fe20008000f00 */
[----:B-1----:R-:W-:Y:S01]  /*7f80*/  FMUL R4, R161, R160 ;  /* 0x000000a0a1047220 */ /* 0x002fe20000400000 */
[----:B------:R-:W-:Y:S01]  /*7f90*/  FADD2 R102, R102.F32x2.HI_LO, R110.F32x2.HI_LO ;  /* 0x0000006e6666724b */ /* 0x000fe20000000000 */
[----:B------:R-:W-:Y:S01]  /*7fa0*/  UIADD3 UR8, UPT, UPT, UR8, 0x1, URZ ;  /* 0x0000000108087890 */ /* 0x000fe2000fffe0ff */
[----:B------:R-:W-:Y:S01]  /*7fb0*/  FADD2 R104, R104.F32x2.HI_LO, R112.F32x2.HI_LO ;  /* 0x000000706868724b */ /* 0x000fe20000000000 */
[----:B------:R-:W-:Y:S01]  /*7fc0*/  LOP3.LUT R139, R139, 0x1, RZ, 0x3c, !PT ;  /* 0x000000018b8b7812 */ /* 0x000fe200078e3cff */
[----:B------:R-:W-:Y:S01]  /*7fd0*/  FADD2 R4, R4.F32x2.HI_LO, R100.F32x2.HI_LO ;  /* 0x000000640404724b */ /* 0x000fe20000000000 */
[----:B------:R-:W-:Y:S01]  /*7fe0*/  UISETP.NE.AND UP0, UPT, UR8, UR9, UPT ;  /* 0x000000090800728c */ /* 0x000fe2000bf05270 */
[----:B------:R-:W-:Y:S01]  /*7ff0*/  FADD2 R106, R106.F32x2.HI_LO, R114.F32x2.HI_LO ;  /* 0x000000726a6a724b */ /* 0x000fe20000000000 */
[----:B------:R-:W-:Y:S01]  /*8000*/  LOP3.LUT R138, R138, 0x1, RZ, 0x3c, !PT ;  /* 0x000000018a8a7812 */ /* 0x000fe200078e3cff */
[----:B------:R-:W-:Y:S01]  /*8010*/  FADD2 R4, R4.F32x2.HI_LO, R108.F32x2.HI_LO ;  /* 0x0000006c0404724b */ /* 0x000fe20000000000 */
[----:B------:R-:W-:Y:S01]  /*8020*/  MOV R163, R164 ;  /* 0x000000a400a37202 */ /* 0x000fe20000000f00 */
[----:B------:R-:W-:-:S02]  /*8030*/  FADD2 R102, R102.F32x2.HI_LO, R118.F32x2.HI_LO ;  /* 0x000000766666724b */ /* 0x000fc40000000000 */
[----:B------:R-:W-:Y:S02]  /*8040*/  FADD2 R104, R104.F32x2.HI_LO, R120.F32x2.HI_LO ;  /* 0x000000786868724b */ /* 0x000fe40000000000 */
[----:B------:R-:W-:Y:S02]  /*8050*/  FADD2 R106, R106.F32x2.HI_LO, R122.F32x2.HI_LO ;  /* 0x0000007a6a6a724b */ /* 0x000fe40000000000 */
[----:B------:R-:W-:Y:S02]  /*8060*/  FADD2 R4, R4.F32x2.HI_LO, R116.F32x2.HI_LO ;  /* 0x000000740404724b */ /* 0x000fe40000000000 */
[----:B------:R-:W-:Y:S02]  /*8070*/  FADD2 R102, R102.F32x2.HI_LO, R36.F32x2.HI_LO ;  /* 0x000000246666724b */ /* 0x000fe40000000000 */
[----:B------:R-:W-:Y:S02]  /*8080*/  FADD2 R104, R104.F32x2.HI_LO, R128.F32x2.HI_LO ;  /* 0x000000806868724b */ /* 0x000fe40000000000 */
        /* <DEDUP_REMOVED lines=51> */
[----:B------:R-:W-:-:S04]  /*83c0*/  FADD2 R4, R4.F32x2.HI_LO, R102.F32x2.HI_LO ;  /* 0x000000660404724b */ /* 0x000fc80000000000 */
[----:B------:R-:W-:-:S04]  /*83d0*/  FADD2 R4, R4.F32x2.HI_LO, R104.F32x2.HI_LO ;  /* 0x000000680404724b */ /* 0x000fc80000000000 */
[----:B------:R-:W-:Y:S01]  /*83e0*/  FADD R160, R4, R5 ;  /* 0x0000000504a07221 */ /* 0x000fe20000000000 */
[----:B------:R-:W-:Y:S06]  /*83f0*/  BRA.U UP0, `(.L_x_48) ;  /* 0xffffffe100247547 */ /* 0x000fec000b83ffff */
.L_x_45:
[----:B------:R-:W2:Y:S01]  /*8400*/  S2R R5, SR_TID.X ;  /* 0x0000000000057919 */ /* 0x000ea20000002100 */
[----:B------:R-:W3:Y:S01]  /*8410*/  LDCU UR4, c[0x0][0x370] ;  /* 0x00006e00ff0477ac */ /* 0x000ee20008000800 */
[----:B------:R-:W4:Y:S01]  /*8420*/  LDCU UR5, c[0x0][0x624] ;  /* 0x0000c480ff0577ac */ /* 0x000f220008000800 */
[----:B---3--:R-:W-:-:S04]  /*8430*/  UIADD3 UR70, UPT, UPT, UR4, UR70, URZ ;  /* 0x0000004604467290 */ /* 0x008fc8000fffe0ff */
[----:B----4-:R-:W-:Y:S01]  /*8440*/  UISETP.GE.AND UP0, UPT, UR70, UR5, UPT ;  /* 0x000000054600728c */ /* 0x010fe2000bf06270 */
[----:B--2---:R-:W-:-:S04]  /*8450*/  SHF.L.U32 R5, R5, 0x2, RZ ;  /* 0x0000000205057819 */ /* 0x004fc800000006ff */
[----:B------:R-:W-:-:S05]  /*8460*/  LOP3.LUT R5, R5, 0x1fc, RZ, 0xc0, !PT ;  /* 0x000001fc05057812 */ /* 0x000fca00078ec0ff */
[----:B------:R4:W-:Y:S04]  /*8470*/  STS [R5+UR11+0xfc], R160 ;  /* 0x0000fca005007988 */ /* 0x0009e8000800080b */
[----:B------:R4:W-:Y:S01]  /*8480*/  STS [R5+UR11+0x2fc], R164 ;  /* 0x0002fca405007988 */ /* 0x0009e2000800080b */
[----:B------:R4:W-:Y:S06]  /*8490*/  BAR.ARV R3, 0x40 ;  /* 0x000100030000751d */ /* 0x0009ec0000002000 */
[----:B------:R-:W-:Y:S05]  /*84a0*/  BRA.U !UP0, `(.L_x_49) ;  /* 0xffffffb908807547 */ /* 0x000fea000b83ffff */
.L_x_41:
[----:B--23--:R-:W2:Y:S01]  /*84b0*/  S2R R2, SR_CgaCtaId ;  /* 0x0000000000027919 */ /* 0x00cea20000008800 */
[----:B----4-:R-:W-:Y:S01]  /*84c0*/  MOV R3, 0x400 ;  /* 0x0000040000037802 */ /* 0x010fe20000000f00 */
[----:B-1----:R-:W-:-:S03]  /*84d0*/  IMAD.U32 R4, R139, -0x80000000, RZ ;  /* 0x800000008b047824 */ /* 0x002fc600078e00ff */
[----:B--2---:R-:W-:-:S04]  /*84e0*/  LEA R3, R2, R3, 0x18 ;  /* 0x0000000302037211 */ /* 0x004fc800078ec0ff */
[----:B------:R-:W1:Y:S02]  /*84f0*/  SYNCS.PHASECHK.TRANS64.TRYWAIT P0, [R3+URZ+0xb8], R4 ;  /* 0x0000b804030075a7 */ /* 0x000e6400080011ff */
[----:B-1----:R-:W-:Y:S05]  /*8500*/  @!P0 BRA `(.L_x_50) ;  /* 0x0000001c00e88947 */ /* 0x002fea0003800000 */
.L_x_106:
[----:B------:R-:W-:Y:S06]  /*8510*/  BAR.ARV 0x2, 0x120 ;  /* 0x0084800000007b1d */ /* 0x000fec0000002000 */
.L_x_3:
[----:B--23--:R-:W-:-:S04]  /*8520*/  LOP3.LUT R2, R0, 0xfffffffc, RZ, 0xc0, !PT ;  /* 0xfffffffc00027812 */ /* 0x00cfc800078ec0ff */
[----:B------:R-:W-:-:S13]  /*8530*/  ISETP.NE.AND P0, PT, R2, 0x8, PT ;  /* 0x000000080200780c */ /* 0x000fda0003f05270 */
[----:B----4-:R-:W-:Y:S05]  /*8540*/  @P0 EXIT ;  /* 0x000000000000094d */ /* 0x010fea0003800000 */
[----:B------:R-:W-:-:S08]  /*8550*/  NOP ;  /* 0x0000000000007918 */ /* 0x000fd00000000000 */
[----:B------:R-:W2:-:S00]  /*8560*/  USETMAXREG.DEALLOC.CTAPOOL 0x50 ;  /* 0x00000050000079c8 */ /* 0x000e8000080e0500 */
[----:B------:R-:W3:Y:S01]  /*8570*/  S2UR UR12, SR_CTAID.X ;  /* 0x00000000000c79c3 */ /* 0x000ee20000002500 */
[----:B--2---:R-:W2:Y:S01]  /*8580*/  S2R R2, SR_CgaCtaId ;  /* 0x0000000000027919 */ /* 0x004ea20000008800 */
[----:B------:R-:W3:Y:S01]  /*8590*/  LDCU UR4, c[0x0][0x610] ;  /* 0x0000c200ff0477ac */ /* 0x000ee20008000800 */
[----:B-1----:R-:W-:Y:S01]  /*85a0*/  MOV R5, 0x400 ;  /* 0x0000040000057802 */ /* 0x002fe20000000f00 */
[----:B------:R-:W-:Y:S01]  /*85b0*/  IMAD.MOV.U32 R52, RZ, RZ, 0x1 ;  /* 0x00000001ff347424 */ /* 0x000fe200078e00ff */
[----:B------:R-:W1:Y:S01]  /*85c0*/  S2R R3, SR_TID.X ;  /* 0x0000000000037919 */ /* 0x000e620000002100 */
[----:B------:R-:W4:Y:S01]  /*85d0*/  LDCU.U8 UR6, c[0x0][0x614] ;  /* 0x0000c280ff0677ac */ /* 0x000f220008000000 */
[----:B------:R-:W5:Y:S01]  /*85e0*/  LDCU UR10, c[0x0][0x38c] ;  /* 0x00007180ff0a77ac */ /* 0x000f620008000800 */
[----:B------:R-:W1:Y:S01]  /*85f0*/  LDCU.U8 UR7, c[0x0][0x615] ;  /* 0x0000c2a0ff0777ac */ /* 0x000e620008000000 */
[----:B------:R-:W1:Y:S01]  /*8600*/  LDCU UR11, c[0x0][0x61c] ;  /* 0x0000c380ff0b77ac */ /* 0x000e620008000800 */
[----:B------:R-:W1:Y:S01]  /*8610*/  LDCU UR13, c[0x0][0x624] ;  /* 0x0000c480ff0d77ac */ /* 0x000e620008000800 */
[----:B---3--:R-:W-:-:S02]  /*8620*/  UIMAD.WIDE.U32 UR4, UR12, UR4, URZ ;  /* 0x000000040c0472a5 */ /* 0x008fc4000f8e00ff */
[----:B-----5:R-:W-:Y:S02]  /*8630*/  UIADD3 UR8, UPT, UPT, UR10, -0x1, URZ ;  /* 0xffffffff0a087890 */ /* 0x020fe4000fffe0ff */
[----:B------:R-:W-:Y:S02]  /*8640*/  UIADD3 UR4, UPT, UPT, -UR5, UR12, URZ ;  /* 0x0000000c05047290 */ /* 0x000fe4000fffe1ff */
[----:B------:R-:W-:Y:S01]  /*8650*/  UISETP.GT.AND UP0, UPT, UR10, URZ, UPT ;  /* 0x000000ff0a00728c */ /* 0x000fe2000bf04270 */
[----:B--2---:R-:W-:Y:S01]  /*8660*/  LEA R2, R2, R5, 0x18 ;  /* 0x0000000502027211 */ /* 0x004fe200078ec0ff */
[----:B----4-:R-:W-:Y:S01]  /*8670*/  USHF.R.U32.HI UR4, URZ, UR6, UR4 ;  /* 0x00000006ff047299 */ /* 0x010fe20008011604 */
[----:B------:R-:W-:Y:S01]  /*8680*/  IMAD.MOV.U32 R5, RZ, RZ, 0x1 ;  /* 0x00000001ff057424 */ /* 0x000fe200078e00ff */
[----:B------:R-:W-:Y:S01]  /*8690*/  BAR.SYNC.DEFER_BLOCKING 0x2, 0x120 ;  /* 0x0084800000007b1d */ /* 0x000fe20000010000 */
[----:B------:R-:W-:Y:S01]  /*86a0*/  UIADD3 UR6, UPT, UPT, -UR10, URZ, URZ ;  /* 0x000000ff0a067290 */ /* 0x000fe2000fffe1ff */
[----:B-1----:R-:W-:Y:S01]  /*86b0*/  LOP3.LUT R55, R3, 0x7f, RZ, 0xc0, !PT ;  /* 0x0000007f03377812 */ /* 0x002fe200078ec0ff */
[----:B------:R-:W-:-:S02]  /*86c0*/  UIADD3 UR4, UPT, UPT, UR5, UR4, URZ ;  /* 0x0000000405047290 */ /* 0x000fc4000fffe0ff */
[----:B------:R-:W-:Y:S01]  /*86d0*/  USHF.R.S32.HI UR6, URZ, 0x1f, UR6 ;  /* 0x0000001fff067899 */ /* 0x000fe20008011406 */
[----:B------:R-:W-:Y:S01]  /*86e0*/  SHF.R.U32.HI R4, RZ, 0x5, R55 ;  /* 0x00000005ff047819 */ /* 0x000fe20000011637 */
[----:B------:R-:W-:Y:S02]  /*86f0*/  USHF.R.U32.HI UR9, URZ, UR7, UR4 ;  /* 0x00000007ff097299 */ /* 0x000fe40008011604 */
[----:B------:R-:W-:Y:S02]  /*8700*/  USHF.R.S32.HI UR7, URZ, 0x1f, UR8 ;  /* 0x0000001fff077899 */ /* 0x000fe40008011408 */
[----:B------:R-:W-:Y:S01]  /*8710*/  ULEA.HI UR6, UR6, -UR10, URZ, 0x7 ;  /* 0x8000000a06067291 */ /* 0x000fe2000f8f38ff */
[----:B------:R-:W1:Y:S01]  /*8720*/  LDCU.U8 UR14, c[0x0][0x620] ;  /* 0x0000c400ff0e77ac */ /* 0x000e620008000000 */
[----:B------:R-:W-:Y:S02]  /*8730*/  ULEA.HI UR7, UR7, UR8, URZ, 0x7 ;  /* 0x0000000807077291 */ /* 0x000fe4000f8f38ff */
[----:B------:R-:W-:-:S02]  /*8740*/  USHF.R.S32.HI UR6, URZ, 0x7, UR6 ;  /* 0x00000007ff067899 */ /* 0x000fc40008011406 */
[----:B------:R-:W-:Y:S02]  /*8750*/  UIMAD.WIDE.U32 UR4, UR9, UR11, URZ ;  /* 0x0000000b090472a5 */ /* 0x000fe4000f8e00ff */
[----:B------:R-:W-:Y:S01]  /*8760*/  USHF.R.S32.HI UR11, URZ, 0x7, UR7 ;  /* 0x00000007ff0b7899 */ /* 0x000fe20008011407 */
[----:B------:R2:W-:Y:S01]  /*8770*/  SYNCS.ARRIVE.TRANS64.ART0 RZ, [R2+URZ+0x88], R5 ;  /* 0x0000880502ff79a7 */ /* 0x0005e200085000ff */
[----:B------:R-:W-:Y:S02]  /*8780*/  @!UP0 ULOP3.LUT UR11, URZ, UR6, URZ, 0x33, !UPT ;  /* 0x00000006ff0b8292 */ /* 0x000fe4000f8e33ff */
[----:B------:R-:W-:Y:S02]  /*8790*/  UISETP.GE.AND UP0, UPT, UR12, UR13, UPT ;  /* 0x0000000d0c00728c */ /* 0x000fe4000bf06270 */
[----:B------:R-:W-:-:S04]  /*87a0*/  UIADD3 UR4, UPT, UPT, UR9, -UR5, URZ ;  /* 0x8000000509047290 */ /* 0x000fc8000fffe0ff */
[----:B-1----:R-:W-:-:S04]  /*87b0*/  USHF.R.U32.HI UR4, URZ, UR14, UR4 ;  /* 0x0000000eff047299 */ /* 0x002fc80008011604 */
[----:B------:R-:W-:Y:S01]  /*87c0*/  UIADD3 UR4, UPT, UPT, UR5, UR4, URZ ;  /* 0x0000000405047290 */ /* 0x000fe2000fffe0ff */
[----:B--2---:R-:W-:-:S05]  /*87d0*/  IMAD.SHL.U32 R5, R3, 0x40, RZ ;  /* 0x0000004003057824 */ /* 0x004fca00078e00ff */
[----:B------:R-:W-:-:S05]  /*87e0*/  LOP3.LUT R5, R5, 0x7c0, RZ, 0xc0, !PT ;  /* 0x000007c005057812 */ /* 0x000fca00078ec0ff */
[----:B------:R-:W-:-:S05]  /*87f0*/  IMAD R5, R4, 0x800, R5 ;  /* 0x0000080004057824 */ /* 0x000fca00078e0205 */
[----:B------:R-:W-:-:S04]  /*8800*/  IADD3 R6, PT, PT, R2, 0x800, R5 ;  /* 0x0000080002067810 */ /* 0x000fc80007ffe005 */
[----:B------:R-:W-:-:S04]  /*8810*/  SHF.R.U32.HI R53, RZ, 0x3, R6 ;  /* 0x00000003ff357819 */ /* 0x000fc80000011606 */
[----:B------:R-:W-:Y:S01]  /*8820*/  LOP3.LUT R53, R6, 0x30, R53, 0x78, !PT ;  /* 0x0000003006357812 */ /* 0x000fe200078e7835 */
[----:B------:R-:W-:Y:S06]  /*8830*/  BRA.U UP0, `(.L_x_51) ;  /* 0x00000011009c7547 */ /* 0x000fec000b800000 */
[----:B------:R-:W1:Y:S01]  /*8840*/  LDCU.U8 UR5, c[0x0][0x621] ;  /* 0x0000c420ff0577ac */ /* 0x000e620008000000 */
[----:B------:R-:W-:Y:S01]  /*8850*/  R2P PR, R3, 0x6 ;  /* 0x0000000603007804 */ /* 0x000fe20000000000 */
[----:B------:R-:W-:Y:S01]  /*8860*/  VIADD R59, R53, 0x20 ;  /* 0x00000020353b7836 */ /* 0x000fe20000000000 */
[----:B------:R-:W-:Y:S01]  /*8870*/  LOP3.LUT R54, R0, 0x3, RZ, 0xc0, !PT ;  /* 0x0000000300367812 */ /* 0x000fe200078ec0ff */
[----:B------:R-:W2:Y:S01]  /*8880*/  LDCU UR6, c[0x0][0x618] ;  /* 0x0000c300ff0677ac */ /* 0x000ea20008000800 */
[----:B------:R-:W-:Y:S02]  /*8890*/  HFMA2 R0, -RZ, RZ, 0, 9.5367431640625e-07 ;  /* 0x00000010ff007431 */ /* 0x000fe400000001ff */
[----:B------:R-:W-:Y:S02]  /*88a0*/  IMAD.SHL.U32 R3, R4, 0x200000, RZ ;  /* 0x0020000004037824 */ /* 0x000fe400078e00ff */
[----:B------:R-:W-:Y:S01]  /*88b0*/  HFMA2 R52, -RZ, RZ, 0, 5.9604644775390625e-08 ;  /* 0x00000001ff347431 */ /* 0x000fe200000001ff */
[----:B------:R-:W-:Y:S01]  /*88c0*/  UMOV UR10, UR12 ;  /* 0x0000000c000a7c82 */ /* 0x000fe20008000000 */
[----:B------:R-:W-:Y:S01]  /*88d0*/  IMAD R61, R55, 0x4, R2 ;  /* 0x00000004373d7824 */ /* 0x000fe200078e0202 */
[----:B------:R-:W-:Y:S01]  /*88e0*/  MOV R56, RZ ;  /* 0x000000ff00387202 */ /* 0x000fe20000000f00 */
[----:B------:R-:W-:Y:S01]  /*88f0*/  VIADD R54, R54, 0x3 ;  /* 0x0000000336367836 */ /* 0x000fe20000000000 */
[----:B------:R-:W3:Y:S01]  /*8900*/  LDCU UR13, c[0x0][0x370] ;  /* 0x00006e00ff0d77ac */ /* 0x000ee20008000800 */
[----:B------:R-:W-:Y:S01]  /*8910*/  @P2 VIADD R59, R53, 0xffffffe0 ;  /* 0xffffffe0353b2836 */ /* 0x000fe20000000000 */
[----:B------:R-:W-:Y:S01]  /*8920*/  SEL R0, R0, 0xfffffff0, !P1 ;  /* 0xfffffff000007807 */ /* 0x000fe20004800000 */
[----:B------:R-:W-:-:S02]  /*8930*/  UIADD3 UR12, UPT, UPT, -UR11, URZ, URZ ;  /* 0x000000ff0b0c7290 */ /* 0x000fc4000fffe1ff */
[----:B-1----:R-:W-:Y:S01]  /*8940*/  USHF.R.U32.HI UR7, URZ, UR5, UR4 ;  /* 0x00000005ff077299 */ /* 0x002fe20008011604 */
[----:B------:R-:W-:Y:S01]  /*8950*/  IADD3 R60, PT, PT, R53, R0, RZ ;  /* 0x00000000353c7210 */ /* 0x000fe20007ffe0ff */
[----:B------:R-:W1:Y:S01]  /*8960*/  LDCU UR5, c[0x0][0x60c] ;  /* 0x0000c180ff0577ac */ /* 0x000e620008000800 */
[----:B------:R-:W-:Y:S01]  /*8970*/  IMAD.IADD R0, R0, 0x1, R59 ;  /* 0x0000000100007824 */ /* 0x000fe200078e023b */
[----:B------:R-:W-:Y:S02]  /*8980*/  UIADD3 UR4, UPT, UPT, -UR9, URZ, URZ ;  /* 0x000000ff09047290 */ /* 0x000fe4000fffe1ff */
[----:B------:R-:W-:Y:S01]  /*8990*/  UIADD3 UR8, UPT, UPT, -UR7, URZ, URZ ;  /* 0x000000ff07087290 */ /* 0x000fe2000fffe1ff */
[----:B------:R-:W4:Y:S03]  /*89a0*/  LDCU.64 UR14, c[0x0][0x358] ;  /* 0x00006b00ff0e77ac */ /* 0x000f260008000a00 */
[----:B--2---:R-:W-:-:S02]  /*89b0*/  UIMAD UR8, UR6, UR8, UR9 ;  /* 0x00000008060872a4 */ /* 0x004fc4000f8e0209 */
[----:B-1----:R-:W-:-:S06]  /*89c0*/  UIMAD UR4, UR5, UR4, UR10 ;  /* 0x00000004050472a4 */ /* 0x002fcc000f8e020a */
[----:B---34-:R-:W-:-:S07]  /*89d0*/  MOV R58, UR4 ;  /* 0x00000004003a7c02 */ /* 0x018fce0008000f00 */
.L_x_59:
[----:B------:R1:W-:Y:S01]  /*89e0*/  BAR.SYNC.DEFER_BLOCKING R54, 0x40 ;  /* 0x000100360000751d */ /* 0x0003e20000010000 */
[----:B------:R-:W-:Y:S01]  /*89f0*/  MOV R57, 0x1 ;  /* 0x0000000100397802 */ /* 0x000fe20000000f00 */
[----:B------:R-:W-:-:S04]  /*8a00*/  UISETP.GE.AND UP0, UPT, UR11, 0x1, UPT ;  /* 0x000000010b00788c */ /* 0x000fc8000bf06270 */
[----:B------:R1:W-:Y:S05]  /*8a10*/  SYNCS.ARRIVE.TRANS64.ART0 RZ, [R2+URZ+0xb8], R57 ;  /* 0x0000b83902ff79a7 */ /* 0x0003ea00085000ff */
[----:B------:R-:W-:Y:S05]  /*8a20*/  BRA.U !UP0, `(.L_x_52) ;  /* 0x00000005082c7547 */ /* 0x000fea000b800000 */
[----:B------:R-:W-:Y:S01]  /*8a30*/  UMOV UR6, UR12 ;  /* 0x0000000c00067c82 */ /* 0x000fe20008000000 */
.L_x_54:
[----:B--2---:R2:W-:Y:S06]  /*8a40*/  BAR.SYNC.DEFER_BLOCKING R54, 0x40 ;  /* 0x000100360000751d */ /* 0x0045ec0000010000 */
[----:B---3--:R-:W3:Y:S02]  /*8a50*/  LDS R36, [R61+0xfc] ;  /* 0x0000fc003d247984 */ /* 0x008ee40000000800 */
[----:B---3--:R-:W-:-:S13]  /*8a60*/  FSETP.GEU.AND P0, PT, R36, 1, PT ;  /* 0x3f8000002400780b */ /* 0x008fda0003f0e000 */
[----:B------:R-:W-:-:S04]  /*8a70*/  VOTE.ANY R4, PT, !P0 ;  /* 0x0000000000047806 */ /* 0x000fc800040e0100 */
[----:B------:R-:W-:-:S13]  /*8a80*/  ISETP.NE.AND P0, PT, R4, RZ, PT ;  /* 0x000000ff0400720c */ /* 0x000fda0003f05270 */
[----:B--2---:R-:W-:Y:S05]  /*8a90*/  @!P0 BRA `(.L_x_53) ;  /* 0x0000000000fc8947 */ /* 0x004fea0003800000 */
[C---:B------:R-:W-:Y:S02]  /*8aa0*/  R2UR UR4, R3.reuse ;  /* 0x00000000030472ca */ /* 0x040fe400000e0000 */
[----:B------:R-:W-:-:S11]  /*8ab0*/  R2UR UR5, R3 ;  /* 0x00000000030572ca */ /* 0x000fd600000e0000 */
[----:B------:R-:W2:Y:S02]  /*8ac0*/  LDTM.x16 R20, tmem[UR4+0x100] ;  /* 0x00010004001479ee */ /* 0x000ea40008240000 */
[-C--:B--2---:R-:W-:Y:S02]  /*8ad0*/  FMUL2 R20, R20.F32x2.HI_LO, R36.reuse.F32 ;  /* 0x000000241414724a */ /* 0x084fe40001000000 */
[-C--:B------:R-:W-:Y:S02]  /*8ae0*/  FMUL2 R22, R22.F32x2.HI_LO, R36.reuse.F32 ;  /* 0x000000241616724a */ /* 0x080fe40001000000 */
[-C--:B------:R-:W-:Y:S02]  /*8af0*/  FMUL2 R24, R24.F32x2.HI_LO, R36.reuse.F32 ;  /* 0x000000241818724a */ /* 0x080fe40001000000 */
[-C--:B------:R-:W-:Y:S02]  /*8b00*/  FMUL2 R26, R26.F32x2.HI_LO, R36.reuse.F32 ;  /* 0x000000241a1a724a */ /* 0x080fe40001000000 */
[----:B------:R-:W-:-:S02]  /*8b10*/  FMUL2 R28, R28.F32x2.HI_LO, R36.F32 ;  /* 0x000000241c1c724a */ /* 0x000fc40001000000 */
[-C--:B------:R-:W-:Y:S02]  /*8b20*/  FMUL2 R30, R30.F32x2.HI_LO, R36.reuse.F32 ;  /* 0x000000241e1e724a */ /* 0x080fe40001000000 */
[-C--:B------:R-:W-:Y:S02]  /*8b30*/  FMUL2 R32, R32.F32x2.HI_LO, R36.reuse.F32 ;  /* 0x000000242020724a */ /* 0x080fe40001000000 */
[----:B------:R-:W-:-:S04]  /*8b40*/  FMUL2 R34, R34.F32x2.HI_LO, R36.F32 ;  /* 0x000000242222724a */ /* 0x000fc80001000000 */
[----:B------:R-:W-:Y:S01]  /*8b50*/  STTM.x16 tmem[UR5+0x100], R20 ;  /* 0x00010014000079ed */ /* 0x000fe20008240005 */
        /* <DEDUP_REMOVED lines=49> */
[----:B------:R2:W-:Y:S01]  /*8e70*/  STTM.x16 tmem[UR4+0x150], R4 ;  /* 0x00015004000079ed */ /* 0x0005e20008240004 */
[----:B------:R-:W3:Y:S02]  /*8e80*/  FENCE.VIEW.ASYNC.T ;  /* 0x00000000000073c6 */ /* 0x000ee40000000200 */
.L_x_53:
[----:B---3--:R3:W-:Y:S01]  /*8e90*/  SYNCS.ARRIVE.TRANS64.ART0 RZ, [R2+URZ+0x88], R57 ;  /* 0x0000883902ff79a7 */ /* 0x0087e200085000ff */
[----:B------:R-:W-:-:S04]  /*8ea0*/  UIADD3 UR6, UPT, UPT, UR6, 0x1, URZ ;  /* 0x0000000106067890 */ /* 0x000fc8000fffe0ff */
[----:B------:R-:W-:Y:S01]  /*8eb0*/  UISETP.NE.AND UP0, UPT, UR6, URZ, UPT ;  /* 0x000000ff0600728c */ /* 0x000fe2000bf05270 */
[----:B------:R3:W-:Y:S08]  /*8ec0*/  SYNCS.ARRIVE.TRANS64.ART0 RZ, [R2+URZ+0xb8], R57 ;  /* 0x0000b83902ff79a7 */ /* 0x0007f000085000ff */
[----:B------:R-:W-:Y:S05]  /*8ed0*/  BRA.U UP0, `(.L_x_54) ;  /* 0xfffffff900d87547 */ /* 0x000fea000b83ffff */
.L_x_52:
[----:B------:R4:W-:Y:S01]  /*8ee0*/  BAR.SYNC.DEFER_BLOCKING R54, 0x40 ;  /* 0x000100360000751d */ /* 0x0009e20000010000 */
[----:B--2---:R-:W-:Y:S02]  /*8ef0*/  SHF.L.U32 R7, R56, 0x1f, RZ ;  /* 0x0000001f38077819 */ /* 0x004fe400000006ff */
[----:B------:R-:W-:-:S03]  /*8f00*/  SHF.L.U32 R5, R52, 0x1f, RZ ;  /* 0x0000001f34057819 */ /* 0x000fc600000006ff */
[----:B------:R4:W2:Y:S04]  /*8f10*/  LDS R63, [R61+0xfc] ;  /* 0x0000fc003d3f7984 */ /* 0x0008a80000000800 */
[----:B------:R4:W5:Y:S01]  /*8f20*/  LDS R62, [R61+0x2fc] ;  /* 0x0002fc003d3e7984 */ /* 0x0009620000000800 */
[----:B------:R4:W-:Y:S01]  /*8f30*/  SYNCS.ARRIVE.TRANS64.ART0 RZ, [R2+URZ+0xb8], R57 ;  /* 0x0000b83902ff79a7 */ /* 0x0009e200085000ff */
[----:B------:R-:W1:Y:S02]  /*8f40*/  SYNCS.PHASECHK.TRANS64.TRYWAIT P0, [R2+URZ+0xa0], R7 ;  /* 0x0000a007020075a7 */ /* 0x000e6400080011ff */
[----:B-12-45:R-:W-:Y:S05]  /*8f50*/  @!P0 BRA `(.L_x_55) ;  /* 0x00000014006c8947 */ /* 0x036fea0003800000 */
.L_x_108:
[----:B------:R-:W2:Y:S02]  /*8f60*/  SYNCS.PHASECHK.TRANS64.TRYWAIT P0, [R2+URZ+0xc8], R5 ;  /* 0x0000c805020075a7 */ /* 0x000ea400080011ff */
[----:B--2---:R-:W-:Y:S05]  /*8f70*/  @!P0 BRA `(.L_x_56) ;  /* 0x00000014007c8947 */ /* 0x004fea0003800000 */
.L_x_110:
[----:B------:R-:W-:Y:S01]  /*8f80*/  R2UR UR4, R3 ;  /* 0x00000000030472ca */ /* 0x000fe200000e0000 */
[----:B------:R-:W-:Y:S01]  /*8f90*/  IMAD.SHL.U32 R58, R58, 0x80, RZ ;  /* 0x000000803a3a7824 */ /* 0x000fe200078e00ff */
[C---:B------:R-:W-:Y:S01]  /*8fa0*/  FSETP.NE.AND P1, PT, R63.reuse, RZ, PT ;  /* 0x000000ff3f00720b */ /* 0x040fe20003f25000 */
[----:B------:R-:W-:Y:S01]  /*8fb0*/  BSSY.RECONVERGENT B0, `(.L_x_57) ;  /* 0x0000095000007945 */ /* 0x000fe20003800200 */
[----:B------:R-:W-:Y:S02]  /*8fc0*/  LOP3.LUT R52, R52, 0x1, RZ, 0x3c, !PT ;  /* 0x0000000134347812 */ /* 0x000fe400078e3cff */
[----:B------:R-:W-:-:S06]  /*8fd0*/  FSEL R64, R63, 1, P1 ;  /* 0x3f8000003f407808 */ /* 0x000fcc0000800000 */
[----:B------:R-:W4:Y:S01]  /*8fe0*/  MUFU.RCP R64, R64 ;  /* 0x0000004000407308 */ /* 0x000f220000001000 */
[----:B-12---:R-:W4:Y:S07]  /*8ff0*/  LDTM.x16 R4, tmem[UR4+0x100] ;  /* 0x00010004000479ee */ /* 0x006f2e0008240000 */
[----:B------:R-:W1:Y:S01]  /*9000*/  @P1 MUFU.LG2 R63, R63 ;  /* 0x0000003f003f1308 */ /* 0x000e620000000c00 */
[-C--:B----4-:R-:W-:Y:S02]  /*9010*/  FMUL2 R10, R10.F32x2.HI_LO, R64.reuse.F32 ;  /* 0x000000400a0a724a */ /* 0x090fe40001000000 */
[----:B------:R-:W-:-:S02]  /*9020*/  FMUL2 R8, R8.F32x2.HI_LO, R64.F32 ;  /* 0x000000400808724a */ /* 0x000fc40001000000 */
[----:B------:R-:W-:Y:S01]  /*9030*/  FMUL2 R20, R6.F32x2.HI_LO, R64.F32 ;  /* 0x000000400614724a */ /* 0x000fe20001000000 */
[----:B------:R-:W-:Y:S01]  /*9040*/  F2FP.F16.F32.PACK_AB R7, R11, R10 ;  /* 0x0000000a0b07723e */ /* 0x000fe200000000ff */
[----:B------:R-:W-:Y:S01]  /*9050*/  FMUL2 R22, R4.F32x2.HI_LO, R64.F32 ;  /* 0x000000400416724a */ /* 0x000fe20001000000 */
[----:B------:R-:W-:Y:S01]  /*9060*/  F2FP.F16.F32.PACK_AB R6, R9, R8 ;  /* 0x000000080906723e */ /* 0x000fe200000000ff */
[----:B------:R-:W-:Y:S01]  /*9070*/  FMUL2 R18, R18.F32x2.HI_LO, R64.F32 ;  /* 0x000000401212724a */ /* 0x000fe20001000000 */
[----:B------:R-:W-:Y:S01]  /*9080*/  F2FP.F16.F32.PACK_AB R5, R21, R20 ;  /* 0x000000141505723e */ /* 0x000fe200000000ff */
[----:B------:R-:W-:Y:S01]  /*9090*/  FMUL2 R16, R16.F32x2.HI_LO, R64.F32 ;  /* 0x000000401010724a */ /* 0x000fe20001000000 */
[----:B------:R-:W-:Y:S01]  /*90a0*/  F2FP.F16.F32.PACK_AB R4, R23, R22 ;  /* 0x000000161704723e */ /* 0x000fe200000000ff */
[-C--:B------:R-:W-:Y:S01]  /*90b0*/  FMUL2 R14, R14.F32x2.HI_LO, R64.reuse.F32 ;  /* 0x000000400e0e724a */ /* 0x080fe20001000000 */
[----:B------:R-:W2:Y:S01]  /*90c0*/  LDTM.x16 R20, tmem[UR4+0x110] ;  /* 0x00011004001479ee */ /* 0x000ea20008240000 */
[----:B------:R-:W-:Y:S01]  /*90d0*/  FMUL2 R12, R12.F32x2.HI_LO, R64.F32 ;  /* 0x000000400c0c724a */ /* 0x000fe20001000000 */
[----:B------:R-:W-:Y:S01]  /*90e0*/  F2FP.F16.F32.PACK_AB R39, R19, R18 ;  /* 0x000000121327723e */ /* 0x000fe200000000ff */
[----:B------:R4:W-:Y:S01]  /*90f0*/  STS.128 [R53], R4 ;  /* 0x0000000435007388 */ /* 0x0009e20000000c00 */
[----:B------:R-:W-:-:S02]  /*9100*/  F2FP.F16.F32.PACK_AB R38, R17, R16 ;  /* 0x000000101126723e */ /* 0x000fc400000000ff */
[----:B------:R-:W-:Y:S02]  /*9110*/  F2FP.F16.F32.PACK_AB R37, R15, R14 ;  /* 0x0000000e0f25723e */ /* 0x000fe400000000ff */
[----:B------:R-:W-:-:S05]  /*9120*/  F2FP.F16.F32.PACK_AB R36, R13, R12 ;  /* 0x0000000c0d24723e */ /* 0x000fca00000000ff */
[----:B------:R5:W-:Y:S01]  /*9130*/  STS.128 [R60], R36 ;  /* 0x000000243c007388 */ /* 0x000be20000000c00 */
[-C--:B--2---:R-:W-:Y:S02]  /*9140*/  FMUL2 R34, R34.F32x2.HI_LO, R64.reuse.F32 ;  /* 0x000000402222724a */ /* 0x084fe40001000000 */
[-C--:B------:R-:W-:Y:S02]  /*9150*/  FMUL2 R32, R32.F32x2.HI_LO, R64.reuse.F32 ;  /* 0x000000402020724a */ /* 0x080fe40001000000 */
[----:B------:R-:W-:Y:S01]  /*9160*/  FMUL2 R30, R30.F32x2.HI_LO, R64.F32 ;  /* 0x000000401e1e724a */ /* 0x000fe20001000000 */
[----:B------:R-:W-:Y:S01]  /*9170*/  F2FP.F16.F32.PACK_AB R43, R35, R34 ;  /* 0x00000022232b723e */ /* 0x000fe200000000ff */
[----:B------:R-:W-:Y:S01]  /*9180*/  FMUL2 R28, R28.F32x2.HI_LO, R64.F32 ;  /* 0x000000401c1c724a */ /* 0x000fe20001000000 */
[----:B------:R-:W-:Y:S01]  /*9190*/  F2FP.F16.F32.PACK_AB R42, R33, R32 ;  /* 0x00000020212a723e */ /* 0x000fe200000000ff */
[----:B------:R-:W-:Y:S01]  /*91a0*/  FMUL2 R26, R26.F32x2.HI_LO, R64.F32 ;  /* 0x000000401a1a724a */ /* 0x000fe20001000000 */
[----:B------:R-:W-:Y:S01]  /*91b0*/  F2FP.F16.F32.PACK_AB R41, R31, R30 ;  /* 0x0000001e1f29723e */ /* 0x000fe200000000ff */
[----:B----4-:R-:W2:Y:S01]  /*91c0*/  LDTM.x16 R4, tmem[UR4+0x120] ;  /* 0x00012004000479ee */ /* 0x010ea20008240000 */
[----:B------:R-:W-:Y:S01]  /*91d0*/  FMUL2 R24, R24.F32x2.HI_LO, R64.F32 ;  /* 0x000000401818724a */ /* 0x000fe20001000000 */
[----:B------:R-:W-:Y:S01]  /*91e0*/  F2FP.F16.F32.PACK_AB R40, R29, R28 ;  /* 0x0000001c1d28723e */ /* 0x000fe200000000ff */
[----:B------:R-:W-:Y:S01]  /*91f0*/  FMUL2 R22, R22.F32x2.HI_LO, R64.F32 ;  /* 0x000000401616724a */ /* 0x000fe20001000000 */
[----:B------:R-:W-:Y:S01]  /*9200*/  F2FP.F16.F32.PACK_AB R47, R27, R26 ;  /* 0x0000001a1b2f723e */ /* 0x000fe200000000ff */
[----:B------:R-:W-:Y:S01]  /*9210*/  FMUL2 R20, R20.F32x2.HI_LO, R64.F32 ;  /* 0x000000401414724a */ /* 0x000fe20001000000 */
[----:B------:R-:W-:-:S02]  /*9220*/  F2FP.F16.F32.PACK_AB R46, R25, R24 ;  /* 0x00000018192e723e */ /* 0x000fc400000000ff */
[----:B------:R-:W-:Y:S02]  /*9230*/  F2FP.F16.F32.PACK_AB R45, R23, R22 ;  /* 0x00000016172d723e */ /* 0x000fe400000000ff */
[----:B------:R-:W-:Y:S02]  /*9240*/  F2FP.F16.F32.PACK_AB R44, R21, R20 ;  /* 0x00000014152c723e */ /* 0x000fe400000000ff */
[----:B------:R-:W4:Y:S03]  /*9250*/  LDTM.x16 R20, tmem[UR4+0x130] ;  /* 0x00013004001479ee */ /* 0x000f260008240000 */
[----:B------:R-:W-:Y:S04]  /*9260*/  STS.128 [R59], R44 ;  /* 0x0000002c3b007388 */ /* 0x000fe80000000c00 */
[----:B------:R-:W-:Y:S01]  /*9270*/  STS.128 [R0], R40 ;  /* 0x0000002800007388 */ /* 0x000fe20000000c00 */
[----:B--2---:R-:W-:-:S02]  /*9280*/  FMUL2 R18, R18.F32x2.HI_LO, R64.F32 ;  /* 0x000000401212724a */ /* 0x004fc40001000000 */
[-C--:B------:R-:W-:Y:S02]  /*9290*/  FMUL2 R16, R16.F32x2.HI_LO, R64.reuse.F32 ;  /* 0x000000401010724a */ /* 0x080fe40001000000 */
[----:B------:R-:W-:Y:S01]  /*92a0*/  FMUL2 R14, R14.F32x2.HI_LO, R64.F32 ;  /* 0x000000400e0e724a */ /* 0x000fe20001000000 */
[----:B-----5:R-:W-:Y:S01]  /*92b0*/  F2FP.F16.F32.PACK_AB R39, R19, R18 ;  /* 0x000000121327723e */ /* 0x020fe200000000ff */
        /* <DEDUP_REMOVED lines=10> */
[----:B----4-:R-:W-:Y:S01]  /*9360*/  FMUL2 R34, R34.F32x2.HI_LO, R64.F32 ;  /* 0x000000402222724a */ /* 0x010fe20001000000 */
[----:B------:R-:W-:Y:S01]  /*9370*/  F2FP.F16.F32.PACK_AB R49, R7, R6 ;  /* 0x000000060731723e */ /* 0x000fe200000000ff */
[----:B------:R-:W-:Y:S01]  /*9380*/  FMUL2 R26, R26.F32x2.HI_LO, R64.F32 ;  /* 0x000000401a1a724a */ /* 0x000fe20001000000 */
[----:B------:R-:W-:Y:S01]  /*9390*/  F2FP.F16.F32.PACK_AB R48, R5, R4 ;  /* 0x000000040530723e */ /* 0x000fe200000000ff */
[-C--:B------:R-:W-:Y:S01]  /*93a0*/  FMUL2 R32, R32.F32x2.HI_LO, R64.reuse.F32 ;  /* 0x000000402020724a */ /* 0x080fe20001000000 */
[----:B------:R-:W2:Y:S01]  /*93b0*/  LDTM.x16 R4, tmem[UR4+0x140] ;  /* 0x00014004000479ee */ /* 0x000ea20008240000 */
[----:B------:R-:W-:Y:S01]  /*93c0*/  FMUL2 R24, R24.F32x2.HI_LO, R64.F32 ;  /* 0x000000401818724a */ /* 0x000fe20001000000 */
[----:B------:R-:W-:Y:S01]  /*93d0*/  F2FP.F16.F32.PACK_AB R35, R35, R34 ;  /* 0x000000222323723e */ /* 0x000fe200000000ff */
[----:B------:R-:W-:Y:S01]  /*93e0*/  FMUL2 R30, R30.F32x2.HI_LO, R64.F32 ;  /* 0x000000401e1e724a */ /* 0x000fe20001000000 */
[----:B------:R-:W-:Y:S01]  /*93f0*/  F2FP.F16.F32.PACK_AB R27, R27, R26 ;  /* 0x0000001a1b1b723e */ /* 0x000fe200000000ff */
[----:B------:R-:W-:Y:S01]  /*9400*/  FMUL2 R28, R28.F32x2.HI_LO, R64.F32 ;  /* 0x000000401c1c724a */ /* 0x000fe20001000000 */
[----:B------:R-:W-:Y:S01]  /*9410*/  F2FP.F16.F32.PACK_AB R34, R33, R32 ;  /* 0x000000202122723e */ /* 0x000fe200000000ff */
[-C--:B------:R-:W-:Y:S01]  /*9420*/  FMUL2 R22, R22.F32x2.HI_LO, R64.reuse.F32 ;  /* 0x000000401616724a */ /* 0x080fe20001000000 */
[----:B------:R-:W-:Y:S01]  /*9430*/  STS.128 [R53+0x2000], R48 ;  /* 0x0020003035007388 */ /* 0x000fe20000000c00 */
[----:B------:R-:W-:Y:S01]  /*9440*/  FMUL2 R20, R20.F32x2.HI_LO, R64.F32 ;  /* 0x000000401414724a */ /* 0x000fe20001000000 */
[----:B------:R-:W-:-:S02]  /*9450*/  F2FP.F16.F32.PACK_AB R26, R25, R24 ;  /* 0x00000018191a723e */ /* 0x000fc400000000ff */
[----:B------:R-:W-:Y:S01]  /*9460*/  F2FP.F16.F32.PACK_AB R33, R31, R30 ;  /* 0x0000001e1f21723e */ /* 0x000fe200000000ff */
[----:B------:R4:W-:Y:S01]  /*9470*/  STS.128 [R60+0x2000], R36 ;  /* 0x002000243c007388 */ /* 0x0009e20000000c00 */
[----:B------:R-:W-:Y:S02]  /*9480*/  F2FP.F16.F32.PACK_AB R32, R29, R28 ;  /* 0x0000001c1d20723e */ /* 0x000fe400000000ff */
[----:B------:R-:W-:Y:S02]  /*9490*/  F2FP.F16.F32.PACK_AB R25, R23, R22 ;  /* 0x000000161719723e */ /* 0x000fe400000000ff */
[----:B------:R-:W-:-:S05]  /*94a0*/  F2FP.F16.F32.PACK_AB R24, R21, R20 ;  /* 0x000000141518723e */ /* 0x000fca00000000ff */
[----:B------:R5:W-:Y:S01]  /*94b0*/  STS.128 [R59+0x2000], R24 ;  /* 0x002000183b007388 */ /* 0x000be20000000c00 */
[-C--:B--2---:R-:W-:Y:S02]  /*94c0*/  FMUL2 R18, R18.F32x2.HI_LO, R64.reuse.F32 ;  /* 0x000000401212724a */ /* 0x084fe40001000000 */
[-C--:B------:R-:W-:Y:S01]  /*94d0*/  FMUL2 R16, R16.F32x2.HI_LO, R64.reuse.F32 ;  /* 0x000000401010724a */ /* 0x080fe20001000000 */
[----:B------:R5:W-:Y:S01]  /*94e0*/  STS.128 [R0+0x2000], R32 ;  /* 0x0020002000007388 */ /* 0x000be20000000c00 */
[----:B------:R-:W-:Y:S01]  /*94f0*/  FMUL2 R14, R14.F32x2.HI_LO, R64.F32 ;  /* 0x000000400e0e724a */ /* 0x000fe20001000000 */
[----:B------:R-:W-:Y:S01]  /*9500*/  F2FP.F16.F32.PACK_AB R23, R19, R18 ;  /* 0x000000121317723e */ /* 0x000fe200000000ff */
[----:B------:R-:W-:Y:S01]  /*9510*/  FMUL2 R12, R12.F32x2.HI_LO, R64.F32 ;  /* 0x000000400c0c724a */ /* 0x000fe20001000000 */
[----:B------:R-:W-:Y:S01]  /*9520*/  F2FP.F16.F32.PACK_AB R22, R17, R16 ;  /* 0x000000101116723e */ /* 0x000fe200000000ff */
[----:B------:R-:W-:Y:S01]  /*9530*/  FMUL2 R10, R10.F32x2.HI_LO, R64.F32 ;  /* 0x000000400a0a724a */ /* 0x000fe20001000000 */
[----:B------:R-:W-:Y:S01]  /*9540*/  F2FP.F16.F32.PACK_AB R21, R15, R14 ;  /* 0x0000000e0f15723e */ /* 0x000fe200000000ff */
[----:B------:R-:W-:Y:S01]  /*9550*/  FMUL2 R28, R8.F32x2.HI_LO, R64.F32 ;  /* 0x00000040081c724a */ /* 0x000fe20001000000 */
[----:B------:R-:W-:-:S02]  /*9560*/  F2FP.F16.F32.PACK_AB R20, R13, R12 ;  /* 0x0000000c0d14723e */ /* 0x000fc400000000ff */
[----:B------:R-:W-:Y:S02]  /*9570*/  F2FP.F16.F32.PACK_AB R31, R11, R10 ;  /* 0x0000000a0b1f723e */ /* 0x000fe400000000ff */
[----:B------:R-:W-:Y:S01]  /*9580*/  F2FP.F16.F32.PACK_AB R30, R29, R28 ;  /* 0x0000001c1d1e723e */ /* 0x000fe200000000ff */
[-C--:B----4-:R-:W-:Y:S02]  /*9590*/  FMUL2 R36, R6.F32x2.HI_LO, R64.reuse.F32 ;  /* 0x000000400624724a */ /* 0x090fe40001000000 */
[----:B------:R-:W-:Y:S02]  /*95a0*/  FMUL2 R38, R4.F32x2.HI_LO, R64.F32 ;  /* 0x000000400426724a */ /* 0x000fe40001000000 */
[----:B------:R-:W2:Y:S01]  /*95b0*/  LDTM.x16 R4, tmem[UR4+0x150] ;  /* 0x00015004000479ee */ /* 0x000ea20008240000 */
[----:B------:R-:W-:Y:S01]  /*95c0*/  F2FP.F16.F32.PACK_AB R29, R37, R36 ;  /* 0x00000024251d723e */ /* 0x000fe200000000ff */
[----:B------:R-:W4:Y:S01]  /*95d0*/  LDCU UR4, c[0x0][0x380] ;  /* 0x00007000ff0477ac */ /* 0x000f220008000800 */
[----:B------:R-:W-:-:S05]  /*95e0*/  F2FP.F16.F32.PACK_AB R28, R39, R38 ;  /* 0x00000026271c723e */ /* 0x000fca00000000ff */
[----:B------:R5:W-:Y:S04]  /*95f0*/  STS.128 [R53+0x4000], R28 ;  /* 0x0040001c35007388 */ /* 0x000be80000000c00 */
[----:B------:R5:W-:Y:S01]  /*9600*/  STS.128 [R60+0x4000], R20 ;  /* 0x004000143c007388 */ /* 0x000be20000000c00 */
[-C--:B--2---:R-:W-:Y:S02]  /*9610*/  FMUL2 R36, R4.F32x2.HI_LO, R64.reuse.F32 ;  /* 0x000000400424724a */ /* 0x084fe40001000000 */
[-C--:B------:R-:W-:Y:S02]  /*9620*/  FMUL2 R4, R6.F32x2.HI_LO, R64.reuse.F32 ;  /* 0x000000400604724a */ /* 0x080fe40001000000 */
[-C--:B------:R-:W-:Y:S02]  /*9630*/  FMUL2 R6, R10.F32x2.HI_LO, R64.reuse.F32 ;  /* 0x000000400a06724a */ /* 0x080fe40001000000 */
        /* <DEDUP_REMOVED lines=10> */
[----:B------:R-:W-:Y:S01]  /*96e0*/  F2FP.F16.F32.PACK_AB R11, R19, R18 ;  /* 0x00000012130b723e */ /* 0x000fe200000000ff */
[----:B------:R5:W-:Y:S01]  /*96f0*/  STS.128 [R59+0x4000], R4 ;  /* 0x004000043b007388 */ /* 0x000be20000000c00 */
[----:B------:R-:W-:Y:S02]  /*9700*/  F2FP.F16.F32.PACK_AB R9, R15, R14 ;  /* 0x0000000e0f09723e */ /* 0x000fe400000000ff */
[----:B------:R-:W-:Y:S02]  /*9710*/  F2FP.F16.F32.PACK_AB R8, R13, R12 ;  /* 0x0000000c0d08723e */ /* 0x000fe400000000ff */
[----:B------:R-:W1:Y:S01]  /*9720*/  @P1 LDC R13, c[0x0][0x600] ;  /* 0x00018000ff0d1b82 */ /* 0x000e620000000800 */
[----:B----4-:R-:W-:Y:S02]  /*9730*/  IADD3 R12, PT, PT, -R58, UR4, RZ ;  /* 0x000000043a0c7c10 */ /* 0x010fe4000fffe1ff */
[----:B------:R5:W-:Y:S02]  /*9740*/  STS.128 [R0+0x4000], R8 ;  /* 0x0040000800007388 */ /* 0x000be40000000c00 */
[----:B------:R-:W-:Y:S01]  /*9750*/  ISETP.GT.AND P0, PT, R12, R55, PT ;  /* 0x000000370c00720c */ /* 0x000fe20003f04270 */
[----:B------:R-:W-:Y:S01]  /*9760*/  IMAD.MOV.U32 R12, RZ, RZ, -0x800000 ;  /* 0xff800000ff0c7424 */ /* 0x000fe200078e00ff */
[----:B------:R2:W-:Y:S06]  /*9770*/  MEMBAR.ALL.CTA ;  /* 0x0000000000007992 */ /* 0x0005ec0000008000 */
[----:B--2---:R-:W2:Y:S01]  /*9780*/  FENCE.VIEW.ASYNC.S ;  /* 0x00000000000073c6 */ /* 0x004ea20000000000 */
[----:B-1----:R-:W-:-:S04]  /*9790*/  @P1 FFMA R13, R62, R13, R63 ;  /* 0x0000000d3e0d1223 */ /* 0x002fc8000000003f */
[----:B------:R-:W-:Y:S01]  /*97a0*/  @P1 FMUL R12, R13, 0.69314718246459960938 ;  /* 0x3f3172180d0c1820 */ /* 0x000fe20000400000 */
[----:B--2---:R5:W-:Y:S01]  /*97b0*/  SYNCS.ARRIVE.TRANS64.ART0 RZ, [R2+URZ+0x88], R57 ;  /* 0x0000883902ff79a7 */ /* 0x004be200085000ff */
[----:B------:R5:W-:Y:S01]  /*97c0*/  SYNCS.ARRIVE.TRANS64.ART0 RZ, [R2+URZ+0xc0], R57 ;  /* 0x0000c03902ff79a7 */ /* 0x000be200085000ff */
[----:B------:R-:W-:Y:S05]  /*97d0*/  @!P0 BRA `(.L_x_58) ;  /* 0x0000000000488947 */ /* 0x000fea0003800000 */
[----:B-----5:R-:W1:Y:S01]  /*97e0*/  LDC.64 R6, c[0x0][0x3c8] ;  /* 0x0000f200ff067b82 */ /* 0x020e620000000a00 */
[----:B------:R-:W-:Y:S01]  /*97f0*/  USHF.R.S32.HI UR4, URZ, 0x1f, UR8 ;  /* 0x0000001fff047899 */ /* 0x000fe20008011408 */
[----:B------:R-:W-:Y:S01]  /*9800*/  IADD3 R10, P0, PT, R55, R58, RZ ;  /* 0x0000003a370a7210 */ /* 0x000fe20007f1e0ff */
[----:B------:R-:W-:-:S03]  /*9810*/  USHF.R.S32.HI UR6, URZ, 0x1f, UR7 ;  /* 0x0000001fff067899 */ /* 0x000fc60008011407 */
[----:B------:R-:W-:Y:S02]  /*9820*/  LEA.HI.X.SX32 R11, R58, RZ, 0x1, P0 ;  /* 0x000000ff3a0b7211 */ /* 0x000fe400000f0eff */
[----:B------:R-:W2:Y:S01]  /*9830*/  LDC.64 R4, c[0x0][0x3d0] ;  /* 0x0000f400ff047b82 */ /* 0x000ea20000000a00 */
[----:B-1----:R-:W-:-:S03]  /*9840*/  IMAD R8, R6, UR4, RZ ;  /* 0x0000000406087c24 */ /* 0x002fc6000f8e02ff */
[----:B------:R-:W1:Y:S01]  /*9850*/  LDCU.64 UR4, c[0x0][0x3b0] ;  /* 0x00007600ff0477ac */ /* 0x000e620008000a00 */
[----:B------:R-:W-:-:S04]  /*9860*/  IMAD.WIDE.U32 R10, R6, UR8, R10 ;  /* 0x00000008060a7c25 */ /* 0x000fc8000f8e000a */
[----:B------:R-:W-:Y:S02]  /*9870*/  IMAD R7, R7, UR8, R8 ;  /* 0x0000000807077c24 */ /* 0x000fe4000f8e0208 */
[----:B--2---:R-:W-:-:S03]  /*9880*/  IMAD R6, R4, UR6, RZ ;  /* 0x0000000604067c24 */ /* 0x004fc6000f8e02ff */
[----:B------:R-:W-:Y:S01]  /*9890*/  IADD3 R11, PT, PT, R11, R7, RZ ;  /* 0x000000070b0b7210 */ /* 0x000fe20007ffe0ff */
[----:B------:R-:W-:Y:S02]  /*98a0*/  IMAD R5, R5, UR7, R6 ;  /* 0x0000000705057c24 */ /* 0x000fe4000f8e0206 */
[----:B------:R-:W-:-:S05]  /*98b0*/  IMAD.WIDE.U32 R10, R4, UR7, R10 ;  /* 0x00000007040a7c25 */ /* 0x000fca000f8e000a */
[----:B------:R-:W-:Y:S02]  /*98c0*/  IADD3 R5, PT, PT, R11, R5, RZ ;  /* 0x000000050b057210 */ /* 0x000fe40007ffe0ff */
[----:B-1----:R-:W-:-:S04]  /*98d0*/  LEA R4, P0, R10, UR4, 0x2 ;  /* 0x000000040a047c11 */ /* 0x002fc8000f8010ff */
[----:B------:R-:W-:-:S05]  /*98e0*/  LEA.HI.X R5, R10, UR5, R5, 0x2, P0 ;  /* 0x000000050a057c11 */ /* 0x000fca00080f1405 */
[----:B------:R1:W-:Y:S04]  /*98f0*/  STG.E desc[UR14][R4.64], R12 ;  /* 0x0000000c04007986 */ /* 0x0003e8000c10190e */
.L_x_58:
[----:B------:R-:W-:Y:S05]  /*9900*/  BSYNC.RECONVERGENT B0 ;  /* 0x0000000000007941 */ /* 0x000fea0003800200 */
.L_x_57:
[----:B------:R-:W2:Y:S01]  /*9910*/  LDCU UR4, c[0x0][0x610] ;  /* 0x0000c200ff0477ac */ /* 0x000ea20008000800 */
[----:B------:R-:W4:Y:S01]  /*9920*/  LDC R58, c[0x0][0x60c] ;  /* 0x00018300ff3a7b82 */ /* 0x000f220000000800 */
[----:B------:R-:W-:Y:S01]  /*9930*/  LOP3.LUT R56, R56, 0x1, RZ, 0x3c, !PT ;  /* 0x0000000138387812 */ /* 0x000fe200078e3cff */
[----:B------:R-:W1:Y:S01]  /*9940*/  LDCU.U8 UR7, c[0x0][0x614] ;  /* 0x0000c280ff0777ac */ /* 0x000e620008000000 */
[----:B------:R-:W-:Y:S01]  /*9950*/  UIADD3 UR10, UPT, UPT, UR13, UR10, URZ ;  /* 0x0000000a0d0a7290 */ /* 0x000fe2000fffe0ff */
[----:B------:R-:W3:Y:S01]  /*9960*/  LDCU.U8 UR6, c[0x0][0x615] ;  /* 0x0000c2a0ff0677ac */ /* 0x000ee20008000000 */
[----:B------:R-:W5:Y:S02]  /*9970*/  LDCU.64 UR8, c[0x0][0x618] ;  /* 0x0000c300ff0877ac */ /* 0x000f640008000a00 */
[----:B--2---:R-:W-:-:S04]  /*9980*/  UIMAD.WIDE.U32 UR4, UR10, UR4, URZ ;  /* 0x000000040a0472a5 */ /* 0x004fc8000f8e00ff */
[----:B------:R-:W-:-:S04]  /*9990*/  UIADD3 UR4, UPT, UPT, UR10, -UR5, URZ ;  /* 0x800000050a047290 */ /* 0x000fc8000fffe0ff */
[----:B-1----:R-:W-:Y:S01]  /*99a0*/  USHF.R.U32.HI UR4, URZ, UR7, UR4 ;  /* 0x00000007ff047299 */ /* 0x002fe20008011604 */
[----:B------:R-:W1:Y:S03]  /*99b0*/  LDCU.U8 UR7, c[0x0][0x620] ;  /* 0x0000c400ff0777ac */ /* 0x000e660008000000 */
[----:B------:R-:W-:-:S04]  /*99c0*/  UIADD3 UR4, UPT, UPT, UR5, UR4, URZ ;  /* 0x0000000405047290 */ /* 0x000fc8000fffe0ff */
[----:B---3--:R-:W-:-:S04]  /*99d0*/  USHF.R.U32.HI UR6, URZ, UR6, UR4 ;  /* 0x00000006ff067299 */ /* 0x008fc80008011604 */
[----:B-----5:R-:W-:Y:S01]  /*99e0*/  UIMAD.WIDE.U32 UR4, UR6, UR9, URZ ;  /* 0x00000009060472a5 */ /* 0x020fe2000f8e00ff */
[----:B------:R-:W2:Y:S01]  /*99f0*/  LDCU UR9, c[0x0][0x624] ;  /* 0x0000c480ff0977ac */ /* 0x000ea20008000800 */
[----:B------:R-:W-:Y:S02]  /*9a00*/  IADD3 R5, PT, PT, RZ, -UR6, RZ ;  /* 0x80000006ff057c10 */ /* 0x000fe4000fffe0ff */
[----:B------:R-:W-:-:S03]  /*9a10*/  UIADD3 UR4, UPT, UPT, UR6, -UR5, URZ ;  /* 0x8000000506047290 */ /* 0x000fc6000fffe0ff */
[----:B----4-:R-:W-:Y:S01]  /*9a20*/  IMAD R58, R58, R5, UR10 ;  /* 0x0000000a3a3a7e24 */ /* 0x010fe2000f8e0205 */
[----:B-1----:R-:W-:Y:S01]  /*9a30*/  USHF.R.U32.HI UR4, URZ, UR7, UR4 ;  /* 0x00000007ff047299 */ /* 0x002fe20008011604 */
[----:B------:R-:W1:Y:S03]  /*9a40*/  LDCU.U8 UR7, c[0x0][0x621] ;  /* 0x0000c420ff0777ac */ /* 0x000e660008000000 */
[----:B------:R-:W-:Y:S02]  /*9a50*/  UIADD3 UR4, UPT, UPT, UR5, UR4, URZ ;  /* 0x0000000405047290 */ /* 0x000fe4000fffe0ff */
[----:B--2---:R-:W-:Y:S02]  /*9a60*/  UISETP.GE.AND UP0, UPT, UR10, UR9, UPT ;  /* 0x000000090a00728c */ /* 0x004fe4000bf06270 */
[----:B-1----:R-:W-:-:S04]  /*9a70*/  USHF.R.U32.HI UR7, URZ, UR7, UR4 ;  /* 0x00000007ff077299 */ /* 0x002fc80008011604 */
[----:B------:R-:W-:-:S04]  /*9a80*/  UIADD3 UR4, UPT, UPT, -UR7, URZ, URZ ;  /* 0x000000ff07047290 */ /* 0x000fc8000fffe1ff */
[----:B------:R-:W-:Y:S01]  /*9a90*/  UIMAD UR8, UR8, UR4, UR6 ;  /* 0x00000004080872a4 */ /* 0x000fe2000f8e0206 */
[----:B------:R-:W-:Y:S11]  /*9aa0*/  BRA.U !UP0, `(.L_x_59) ;  /* 0xffffffed08cc7547 */ /* 0x000ff6000b83ffff */
.L_x_51:
[----:B------:R-:W-:-:S04]  /*9ab0*/  SHF.L.U32 R52, R52, 0x1f, RZ ;  /* 0x0000001f34347819 */ /* 0x000fc800000006ff */
[----:B------:R-:W1:Y:S02]  /*9ac0*/  SYNCS.PHASECHK.TRANS64.TRYWAIT P0, [R2+URZ+0xc8], R52 ;  /* 0x0000c834020075a7 */ /* 0x000e6400080011ff */
[----:B-1----:R-:W-:Y:S05]  /*9ad0*/  @!P0 BRA `(.L_x_60) ;  /* 0x0000000800bc8947 */ /* 0x002fea0003800000 */
.L_x_112:
[----:B------:R-:W-:Y:S06]  /*9ae0*/  BAR.ARV 0x2, 0x120 ;  /* 0x0084800000007b1d */ /* 0x000fec0000002000 */
[----:B------:R-:W-:Y:S05]  /*9af0*/  EXIT ;  /* 0x000000000000794d */ /* 0x000fea0003800000 */
.L_x_6:
[----:B------:R-:W-:Y:S02]  /*9b00*/  MOV R2, UR13 ;  /* 0x0000000d00027c02 */ /* 0x000fe40008000f00 */
[----:B------:R-:W-:-:S07]  /*9b10*/  MOV R7, R6 ;  /* 0x0000000600077202 */ /* 0x000fce0000000f00 */
.L_x_61:
[----:B--2---:R2:W3:Y:S02]  /*9b20*/  SYNCS.PHASECHK.TRANS64.TRYWAIT P0, [R2+URZ+0xc0], R7 ;  /* 0x0000c007020075a7 */ /* 0x0044e400080011ff */
[----:B---3--:R-:W-:Y:S05]  /*9b30*/  @!P0 NANOSLEEP.SYNCS 0x989680 ;  /* 0x009896800000895d */ /* 0x008fea0003900000 */
[----:B------:R-:W3:Y:S02]  /*9b40*/  @!P0 SYNCS.PHASECHK.TRANS64 P0, [R2+URZ+0xc0], R7 ;  /* 0x0000c007020085a7 */ /* 0x000ee400080010ff */
[----:B---3--:R-:W-:Y:S05]  /*9b50*/  @!P0 BRA `(.L_x_61) ;  /* 0xfffffffc00f08947 */ /* 0x008fea000383ffff */
[----:B------:R-:W-:Y:S05]  /*9b60*/  BRA `(.L_x_62) ;  /* 0xffffff6c00ac7947 */ /* 0x000fea000383ffff */
.L_x_13:
[----:B------:R-:W-:Y:S02]  /*9b70*/  MOV R2, UR4 ;  /* 0x0000000400027c02 */ /* 0x000fe40008000f00 */
[----:B------:R-:W-:-:S07]  /*9b80*/  MOV R5, R4 ;  /* 0x0000000400057202 */ /* 0x000fce0000000f00 */
.L_x_63:
[----:B-1----:R1:W2:Y:S02]  /*9b90*/  SYNCS.PHASECHK.TRANS64.TRYWAIT P0, [R2+URZ], R5 ;  /* 0x00000005020075a7 */ /* 0x0022a400080011ff */
[----:B--2---:R-:W-:Y:S05]  /*9ba0*/  @!P0 NANOSLEEP.SYNCS 0x989680 ;  /* 0x009896800000895d */ /* 0x004fea0003900000 */
[----:B------:R-:W2:Y:S02]  /*9bb0*/  @!P0 SYNCS.PHASECHK.TRANS64 P0, [R2+URZ], R5 ;  /* 0x00000005020085a7 */ /* 0x000ea400080010ff */
[----:B--2---:R-:W-:Y:S05]  /*9bc0*/  @!P0 BRA `(.L_x_63) ;  /* 0xfffffffc00f08947 */ /* 0x004fea000383ffff */
[----:B------:R-:W-:Y:S05]  /*9bd0*/  BRA `(.L_x_64) ;  /* 0xffffff7800287947 */ /* 0x000fea000383ffff */
.L_x_14:
[----:B-1----:R-:W-:Y:S02]  /*9be0*/  MOV R2, UR14 ;  /* 0x0000000e00027c02 */ /* 0x002fe40008000f00 */
[----:B------:R-:W-:-:S07]  /*9bf0*/  MOV R5, R4 ;  /* 0x0000000400057202 */ /* 0x000fce0000000f00 */
.L_x_65:
[----:B-1----:R1:W2:Y:S02]  /*9c00*/  SYNCS.PHASECHK.TRANS64.TRYWAIT P0, [R2+URZ+0x10], R5 ;  /* 0x00001005020075a7 */ /* 0x0022a400080011ff */
[----:B--2---:R-:W-:Y:S05]  /*9c10*/  @!P0 NANOSLEEP.SYNCS 0x989680 ;  /* 0x009896800000895d */ /* 0x004fea0003900000 */
[----:B------:R-:W2:Y:S02]  /*9c20*/  @!P0 SYNCS.PHASECHK.TRANS64 P0, [R2+URZ+0x10], R5 ;  /* 0x00001005020085a7 */ /* 0x000ea400080010ff */
[----:B--2---:R-:W-:Y:S05]  /*9c30*/  @!P0 BRA `(.L_x_65) ;  /* 0xfffffffc00f08947 */ /* 0x004fea000383ffff */
[----:B------:R-:W-:Y:S05]  /*9c40*/  BRA `(.L_x_66) ;  /* 0xffffff78001c7947 */ /* 0x000fea000383ffff */
.L_x_16:
[----:B------:R-:W-:Y:S02]  /*9c50*/  MOV R8, UR18 ;  /* 0x0000001200087c02 */ /* 0x000fe40008000f00 */
[----:B------:R-:W-:Y:S07]  /*9c60*/  MOV R18, R19 ;  /* 0x0000001300127202 */ /* 0x000fee0000000f00 */
.L_x_67:
[----:B-1----:R1:W2:Y:S02]  /*9c70*/  SYNCS.PHASECHK.TRANS64.TRYWAIT P0, [R8+URZ+0x10], R19 ;  /* 0x00001013080075a7 */ /* 0x0022a400080011ff */
[----:B--2---:R-:W-:Y:S05]  /*9c80*/  @!P0 NANOSLEEP.SYNCS 0x989680 ;  /* 0x009896800000895d */ /* 0x004fea0003900000 */
[----:B------:R-:W2:Y:S02]  /*9c90*/  @!P0 SYNCS.PHASECHK.TRANS64 P0, [R8+URZ+0x10], R19 ;  /* 0x00001013080085a7 */ /* 0x000ea400080010ff */
[----:B--2---:R-:W-:Y:S05]  /*9ca0*/  @!P0 BRA `(.L_x_67) ;  /* 0xfffffffc00f08947 */ /* 0x004fea000383ffff */
[----:B------:R-:W-:Y:S05]  /*9cb0*/  BRA `(.L_x_68) ;  /* 0xffffff7800d47947 */ /* 0x000fea000383ffff */
.L_x_17:
[----:B------:R-:W-:Y:S02]  /*9cc0*/  MOV R15, UR4 ;  /* 0x00000004000f7c02 */ /* 0x000fe40008000f00 */
[----:B------:R-:W-:Y:S07]  /*9cd0*/  MOV R16, R17 ;  /* 0x0000001100107202 */ /* 0x000fee0000000f00 */
.L_x_69:
[----:B--2---:R2:W3:Y:S02]  /*9ce0*/  SYNCS.PHASECHK.TRANS64.TRYWAIT P0, [R15+URZ+0x88], R17 ;  /* 0x000088110f0075a7 */ /* 0x0044e400080011ff */
[----:B---3--:R-:W-:Y:S05]  /*9cf0*/  @!P0 NANOSLEEP.SYNCS 0x989680 ;  /* 0x009896800000895d */ /* 0x008fea0003900000 */
[----:B------:R-:W3:Y:S02]  /*9d00*/  @!P0 SYNCS.PHASECHK.TRANS64 P0, [R15+URZ+0x88], R17 ;  /* 0x000088110f0085a7 */ /* 0x000ee400080010ff */
[----:B---3--:R-:W-:Y:S05]  /*9d10*/  @!P0 BRA `(.L_x_69) ;  /* 0xfffffffc00f08947 */ /* 0x008fea000383ffff */
[----:B------:R-:W-:Y:S05]  /*9d20*/  BRA `(.L_x_70) ;  /* 0xffffff7800d47947 */ /* 0x000fea000383ffff */
.L_x_18:
[----:B------:R-:W-:Y:S02]  /*9d30*/  MOV R10, UR4 ;  /* 0x00000004000a7c02 */ /* 0x000fe40008000f00 */
[----:B------:R-:W-:Y:S07]  /*9d40*/  MOV R16, R17 ;  /* 0x0000001100107202 */ /* 0x000fee0000000f00 */
.L_x_71:
[----:B-1----:R1:W3:Y:S02]  /*9d50*/  SYNCS.PHASECHK.TRANS64.TRYWAIT P0, [R10+URZ+0x90], R17 ;  /* 0x000090110a0075a7 */ /* 0x0022e400080011ff */
[----:B---3--:R-:W-:Y:S05]  /*9d60*/  @!P0 NANOSLEEP.SYNCS 0x989680 ;  /* 0x009896800000895d */ /* 0x008fea0003900000 */
[----:B------:R-:W3:Y:S02]  /*9d70*/  @!P0 SYNCS.PHASECHK.TRANS64 P0, [R10+URZ+0x90], R17 ;  /* 0x000090110a0085a7 */ /* 0x000ee400080010ff */
[----:B---3--:R-:W-:Y:S05]  /*9d80*/  @!P0 BRA `(.L_x_71) ;  /* 0xfffffffc00f08947 */ /* 0x008fea000383ffff */
[----:B------:R-:W-:Y:S05]  /*9d90*/  BRA `(.L_x_72) ;  /* 0xffffff7c00487947 */ /* 0x000fea000383ffff */
.L_x_19:
[----:B------:R-:W-:Y:S02]  /*9da0*/  MOV R8, UR21 ;  /* 0x0000001500087c02 */ /* 0x000fe40008000f00 */
[----:B------:R-:W-:Y:S07]  /*9db0*/  MOV R16, R17 ;  /* 0x0000001100107202 */ /* 0x000fee0000000f00 */
.L_x_73:
[----:B-1----:R1:W2:Y:S02]  /*9dc0*/  SYNCS.PHASECHK.TRANS64.TRYWAIT P0, [R8+URZ+0x10], R17 ;  /* 0x00001011080075a7 */ /* 0x0022a400080011ff */
[----:B--2---:R-:W-:Y:S05]  /*9dd0*/  @!P0 NANOSLEEP.SYNCS 0x989680 ;  /* 0x009896800000895d */ /* 0x004fea0003900000 */
[----:B------:R-:W2:Y:S02]  /*9de0*/  @!P0 SYNCS.PHASECHK.TRANS64 P0, [R8+URZ+0x10], R17 ;  /* 0x00001011080085a7 */ /* 0x000ea400080010ff */
[----:B--2---:R-:W-:Y:S05]  /*9df0*/  @!P0 BRA `(.L_x_73) ;  /* 0xfffffffc00f08947 */ /* 0x004fea000383ffff */
[----:B------:R-:W-:Y:S05]  /*9e00*/  BRA `(.L_x_74) ;  /* 0xffffff7c00887947 */ /* 0x000fea000383ffff */
.L_x_21:
[----:B------:R-:W-:Y:S02]  /*9e10*/  MOV R2, UR7 ;  /* 0x0000000700027c02 */ /* 0x000fe40008000f00 */
[----:B------:R-:W-:-:S07]  /*9e20*/  MOV R5, R4 ;  /* 0x0000000400057202 */ /* 0x000fce0000000f00 */
.L_x_75:
[----:B---3--:R3:W4:Y:S02]  /*9e30*/  SYNCS.PHASECHK.TRANS64.TRYWAIT P0, [R2+URZ+0x10], R5 ;  /* 0x00001005020075a7 */ /* 0x00872400080011ff */
[----:B----4-:R-:W-:Y:S05]  /*9e40*/  @!P0 NANOSLEEP.SYNCS 0x989680 ;  /* 0x009896800000895d */ /* 0x010fea0003900000 */
[----:B------:R-:W4:Y:S02]  /*9e50*/  @!P0 SYNCS.PHASECHK.TRANS64 P0, [R2+URZ+0x10], R5 ;  /* 0x00001005020085a7 */ /* 0x000f2400080010ff */
[----:B----4-:R-:W-:Y:S05]  /*9e60*/  @!P0 BRA `(.L_x_75) ;  /* 0xfffffffc00f08947 */ /* 0x010fea000383ffff */
[----:B------:R-:W-:Y:S05]  /*9e70*/  BRA `(.L_x_76) ;  /* 0xffffff8000247947 */ /* 0x000fea000383ffff */
.L_x_22:
[----:B------:R-:W-:Y:S02]  /*9e80*/  MOV R4, UR4 ;  /* 0x0000000400047c02 */ /* 0x000fe40008000f00 */
[-C--:B------:R-:W-:Y:S02]  /*9e90*/  MOV R6, R5.reuse ;  /* 0x0000000500067202 */ /* 0x080fe40000000f00 */
[----:B------:R-:W-:-:S07]  /*9ea0*/  MOV R7, R5 ;  /* 0x0000000500077202 */ /* 0x000fce0000000f00 */
.L_x_77:
[----:B---3--:R3:W4:Y:S02]  /*9eb0*/  SYNCS.PHASECHK.TRANS64.TRYWAIT P0, [R4+URZ+0x88], R7 ;  /* 0x00008807040075a7 */ /* 0x00872400080011ff */
[----:B----4-:R-:W-:Y:S05]  /*9ec0*/  @!P0 NANOSLEEP.SYNCS 0x989680 ;  /* 0x009896800000895d */ /* 0x010fea0003900000 */
[----:B------:R-:W4:Y:S02]  /*9ed0*/  @!P0 SYNCS.PHASECHK.TRANS64 P0, [R4+URZ+0x88], R7 ;  /* 0x00008807040085a7 */ /* 0x000f2400080010ff */
[----:B----4-:R-:W-:Y:S05]  /*9ee0*/  @!P0 BRA `(.L_x_77) ;  /* 0xfffffffc00f08947 */ /* 0x010fea000383ffff */
[----:B------:R-:W-:Y:S05]  /*9ef0*/  BRA `(.L_x_78) ;  /* 0xffffff80002c7947 */ /* 0x000fea000383ffff */
.L_x_23:
[----:B------:R-:W-:Y:S02]  /*9f00*/  MOV R2, UR4 ;  /* 0x0000000400027c02 */ /* 0x000fe40008000f00 */
[----:B---3--:R-:W-:-:S07]  /*9f10*/  MOV R4, R5 ;  /* 0x0000000500047202 */ /* 0x008fce0000000f00 */
.L_x_79:
[----:B--2---:R2:W3:Y:S02]  /*9f20*/  SYNCS.PHASECHK.TRANS64.TRYWAIT P0, [R2+URZ+0x90], R5 ;  /* 0x00009005020075a7 */ /* 0x0044e400080011ff */
[----:B---3--:R-:W-:Y:S05]  /*9f30*/  @!P0 NANOSLEEP.SYNCS 0x989680 ;  /* 0x009896800000895d */ /* 0x008fea0003900000 */
[----:B------:R-:W3:Y:S02]  /*9f40*/  @!P0 SYNCS.PHASECHK.TRANS64 P0, [R2+URZ+0x90], R5 ;  /* 0x00009005020085a7 */ /* 0x000ee400080010ff */
[----:B---3--:R-:W-:Y:S05]  /*9f50*/  @!P0 BRA `(.L_x_79) ;  /* 0xfffffffc00f08947 */ /* 0x008fea000383ffff */
[----:B------:R-:W-:Y:S05]  /*9f60*/  BRA `(.L_x_80) ;  /* 0xffffff8000a07947 */ /* 0x000fea000383ffff */
.L_x_30:
[----:B------:R-:W-:Y:S02]  /*9f70*/  MOV R2, UR17 ;  /* 0x0000001100027c02 */ /* 0x000fe40008000f00 */
[----:B------:R-:W-:-:S07]  /*9f80*/  MOV R7, R6 ;  /* 0x0000000600077202 */ /* 0x000fce0000000f00 */
.L_x_81:
[----:B-1----:R1:W2:Y:S02]  /*9f90*/  SYNCS.PHASECHK.TRANS64.TRYWAIT P0, [R2+URZ+0x48], R7 ;  /* 0x00004807020075a7 */ /* 0x0022a400080011ff */
[----:B--2---:R-:W-:Y:S05]  /*9fa0*/  @!P0 NANOSLEEP.SYNCS 0x989680 ;  /* 0x009896800000895d */ /* 0x004fea0003900000 */
[----:B------:R-:W2:Y:S02]  /*9fb0*/  @!P0 SYNCS.PHASECHK.TRANS64 P0, [R2+URZ+0x48], R7 ;  /* 0x00004807020085a7 */ /* 0x000ea400080010ff */
[----:B--2---:R-:W-:Y:S05]  /*9fc0*/  @!P0 BRA `(.L_x_81) ;  /* 0xfffffffc00f08947 */ /* 0x004fea000383ffff */
[----:B------:R-:W-:Y:S05]  /*9fd0*/  BRA `(.L_x_82) ;  /* 0xffffff8800d07947 */ /* 0x000fea000383ffff */
.L_x_31:
[----:B------:R-:W-:Y:S02]  /*9fe0*/  MOV R2, UR9 ;  /* 0x0000000900027c02 */ /* 0x000fe40008000f00 */
[----:B------:R-:W-:-:S07]  /*9ff0*/  MOV R7, R6 ;  /* 0x0000000600077202 */ /* 0x000fce0000000f00 */
.L_x_83:
[----:B-1----:R1:W2:Y:S02]  /*a000*/  SYNCS.PHASECHK.TRANS64.TRYWAIT P0, [R2+URZ+0x8], R7 ;  /* 0x00000807020075a7 */ /* 0x0022a400080011ff */
[----:B--2---:R-:W-:Y:S05]  /*a010*/  @!P0 NANOSLEEP.SYNCS 0x989680 ;  /* 0x009896800000895d */ /* 0x004fea0003900000 */
[----:B------:R-:W2:Y:S02]  /*a020*/  @!P0 SYNCS.PHASECHK.TRANS64 P0, [R2+URZ+0x8], R7 ;  /* 0x00000807020085a7 */ /* 0x000ea400080010ff */
[----:B--2---:R-:W-:Y:S05]  /*a030*/  @!P0 BRA `(.L_x_83) ;  /* 0xfffffffc00f08947 */ /* 0x004fea000383ffff */
[----:B------:R-:W-:Y:S05]  /*a040*/  BRA `(.L_x_84) ;  /* 0xffffff8c00407947 */ /* 0x000fea000383ffff */
.L_x_32:
[----:B------:R-:W-:Y:S02]  /*a050*/  MOV R2, UR4 ;  /* 0x0000000400027c02 */ /* 0x000fe40008000f00 */
[----:B------:R-:W-:-:S07]  /*a060*/  MOV R7, R6 ;  /* 0x0000000600077202 */ /* 0x000fce0000000f00 */
.L_x_85:
[----:B-1----:R1:W2:Y:S02]  /*a070*/  SYNCS.PHASECHK.TRANS64.TRYWAIT P0, [R2+URZ+0x48], R7 ;  /* 0x00004807020075a7 */ /* 0x0022a400080011ff */
[----:B--2---:R-:W-:Y:S05]  /*a080*/  @!P0 NANOSLEEP.SYNCS 0x989680 ;  /* 0x009896800000895d */ /* 0x004fea0003900000 */
[----:B------:R-:W2:Y:S02]  /*a090*/  @!P0 SYNCS.PHASECHK.TRANS64 P0, [R2+URZ+0x48], R7 ;  /* 0x00004807020085a7 */ /* 0x000ea400080010ff */
[----:B--2---:R-:W-:Y:S05]  /*a0a0*/  @!P0 BRA `(.L_x_85) ;  /* 0xfffffffc00f08947 */ /* 0x004fea000383ffff */
[----:B------:R-:W-:Y:S05]  /*a0b0*/  BRA `(.L_x_86) ;  /* 0xffffff8c00c47947 */ /* 0x000fea000383ffff */
.L_x_34:
[----:B------:R-:W-:Y:S02]  /*a0c0*/  MOV R2, UR4 ;  /* 0x0000000400027c02 */ /* 0x000fe40008000f00 */
[----:B------:R-:W-:-:S07]  /*a0d0*/  MOV R7, R6 ;  /* 0x0000000600077202 */ /* 0x000fce0000000f00 */
.L_x_87:
[----:B-1----:R1:W2:Y:S02]  /*a0e0*/  SYNCS.PHASECHK.TRANS64.TRYWAIT P0, [R2+URZ+0x48], R7 ;  /* 0x00004807020075a7 */ /* 0x0022a400080011ff */
[----:B--2---:R-:W-:Y:S05]  /*a0f0*/  @!P0 NANOSLEEP.SYNCS 0x989680 ;  /* 0x009896800000895d */ /* 0x004fea0003900000 */
[----:B------:R-:W2:Y:S02]  /*a100*/  @!P0 SYNCS.PHASECHK.TRANS64 P0, [R2+URZ+0x48], R7 ;  /* 0x00004807020085a7 */ /* 0x000ea400080010ff */
[----:B--2---:R-:W-:Y:S05]  /*a110*/  @!P0 BRA `(.L_x_87) ;  /* 0xfffffffc00f08947 */ /* 0x004fea000383ffff */
[----:B------:R-:W-:Y:S05]  /*a120*/  BRA `(.L_x_88) ;  /* 0xffffff9000ac7947 */ /* 0x000fea000383ffff */
.L_x_35:
[----:B------:R-:W-:Y:S02]  /*a130*/  MOV R2, UR4 ;  /* 0x0000000400027c02 */ /* 0x000fe40008000f00 */
[----:B------:R-:W-:-:S07]  /*a140*/  MOV R7, R6 ;  /* 0x0000000600077202 */ /* 0x000fce0000000f00 */
.L_x_89:
[----:B-1----:R1:W2:Y:S02]  /*a150*/  SYNCS.PHASECHK.TRANS64.TRYWAIT P0, [R2+URZ+0x48], R7 ;  /* 0x00004807020075a7 */ /* 0x0022a400080011ff */
[----:B--2---:R-:W-:Y:S05]  /*a160*/  @!P0 NANOSLEEP.SYNCS 0x989680 ;  /* 0x009896800000895d */ /* 0x004fea0003900000 */
[----:B------:R-:W2:Y:S02]  /*a170*/  @!P0 SYNCS.PHASECHK.TRANS64 P0, [R2+URZ+0x48], R7 ;  /* 0x00004807020085a7 */ /* 0x000ea400080010ff */
[----:B--2---:R-:W-:Y:S05]  /*a180*/  @!P0 BRA `(.L_x_89) ;  /* 0xfffffffc00f08947 */ /* 0x004fea000383ffff */
[----:B------:R-:W-:Y:S05]  /*a190*/  BRA `(.L_x_90) ;  /* 0xffffff9400007947 */ /* 0x000fea000383ffff */
.L_x_38:
[----:B------:R-:W-:Y:S02]  /*a1a0*/  MOV R2, UR4 ;  /* 0x0000000400027c02 */ /* 0x000fe40008000f00 */
[----:B------:R-:W-:-:S07]  /*a1b0*/  MOV R7, R6 ;  /* 0x0000000600077202 */ /* 0x000fce0000000f00 */
.L_x_91:
[----:B-1----:R1:W2:Y:S02]  /*a1c0*/  SYNCS.PHASECHK.TRANS64.TRYWAIT P0, [R2+URZ+0x48], R7 ;  /* 0x00004807020075a7 */ /* 0x0022a400080011ff */
[----:B--2---:R-:W-:Y:S05]  /*a1d0*/  @!P0 NANOSLEEP.SYNCS 0x989680 ;  /* 0x009896800000895d */ /* 0x004fea0003900000 */
[----:B------:R-:W2:Y:S02]  /*a1e0*/  @!P0 SYNCS.PHASECHK.TRANS64 P0, [R2+URZ+0x48], R7 ;  /* 0x00004807020085a7 */ /* 0x000ea400080010ff */
[----:B--2---:R-:W-:Y:S05]  /*a1f0*/  @!P0 BRA `(.L_x_91) ;  /* 0xfffffffc00f08947 */ /* 0x004fea000383ffff */
[----:B------:R-:W-:Y:S05]  /*a200*/  BRA `(.L_x_92) ;  /* 0xffffff9800487947 */ /* 0x000fea000383ffff */
.L_x_39:
[----:B------:R-:W-:Y:S02]  /*a210*/  MOV R2, UR5 ;  /* 0x0000000500027c02 */ /* 0x000fe40008000f00 */
[----:B------:R-:W-:-:S07]  /*a220*/  MOV R5, R4 ;  /* 0x0000000400057202 */ /* 0x000fce0000000f00 */
.L_x_93:
[----:B-1----:R1:W2:Y:S02]  /*a230*/  SYNCS.PHASECHK.TRANS64.TRYWAIT P0, [R2+URZ+0x8], R5 ;  /* 0x00000805020075a7 */ /* 0x0022a400080011ff */
[----:B--2---:R-:W-:Y:S05]  /*a240*/  @!P0 NANOSLEEP.SYNCS 0x989680 ;  /* 0x009896800000895d */ /* 0x004fea0003900000 */
[----:B------:R-:W2:Y:S02]  /*a250*/  @!P0 SYNCS.PHASECHK.TRANS64 P0, [R2+URZ+0x8], R5 ;  /* 0x00000805020085a7 */ /* 0x000ea400080010ff */
[----:B--2---:R-:W-:Y:S05]  /*a260*/  @!P0 BRA `(.L_x_93) ;  /* 0xfffffffc00f08947 */ /* 0x004fea000383ffff */
[----:B------:R-:W-:Y:S05]  /*a270*/  BRA `(.L_x_94) ;  /* 0xffffff9800447947 */ /* 0x000fea000383ffff */
.L_x_42:
[----:B---3--:R-:W-:Y:S02]  /*a280*/  MOV R2, UR6 ;  /* 0x0000000600027c02 */ /* 0x008fe40008000f00 */
[----:B------:R-:W-:-:S07]  /*a290*/  MOV R5, R4 ;  /* 0x0000000400057202 */ /* 0x000fce0000000f00 */
.L_x_95:
[----:B-1----:R1:W2:Y:S02]  /*a2a0*/  SYNCS.PHASECHK.TRANS64.TRYWAIT P0, [R2+URZ+0xb8], R5 ;  /* 0x0000b805020075a7 */ /* 0x0022a400080011ff */
[----:B--2---:R-:W-:Y:S05]  /*a2b0*/  @!P0 NANOSLEEP.SYNCS 0x989680 ;  /* 0x009896800000895d */ /* 0x004fea0003900000 */
[----:B------:R-:W2:Y:S02]  /*a2c0*/  @!P0 SYNCS.PHASECHK.TRANS64 P0, [R2+URZ+0xb8], R5 ;  /* 0x0000b805020085a7 */ /* 0x000ea400080010ff */
[----:B--2---:R-:W-:Y:S05]  /*a2d0*/  @!P0 BRA `(.L_x_95) ;  /* 0xfffffffc00f08947 */ /* 0x004fea000383ffff */
[----:B------:R-:W-:Y:S05]  /*a2e0*/  BRA `(.L_x_96) ;  /* 0xffffff9c00007947 */ /* 0x000fea000383ffff */
.L_x_43:
[----:B------:R-:W-:Y:S02]  /*a2f0*/  MOV R4, UR6 ;  /* 0x0000000600047c02 */ /* 0x000fe40008000f00 */
[----:B------:R-:W-:-:S07]  /*a300*/  MOV R7, R6 ;  /* 0x0000000600077202 */ /* 0x000fce0000000f00 */
.L_x_97:
[----:B-1----:R1:W2:Y:S02]  /*a310*/  SYNCS.PHASECHK.TRANS64.TRYWAIT P0, [R4+URZ+0x80], R7 ;  /* 0x00008007040075a7 */ /* 0x0022a400080011ff */
[----:B--2---:R-:W-:Y:S05]  /*a320*/  @!P0 NANOSLEEP.SYNCS 0x989680 ;  /* 0x009896800000895d */ /* 0x004fea0003900000 */
[----:B------:R-:W2:Y:S02]  /*a330*/  @!P0 SYNCS.PHASECHK.TRANS64 P0, [R4+URZ+0x80], R7 ;  /* 0x00008007040085a7 */ /* 0x000ea400080010ff */
[----:B--2---:R-:W-:Y:S05]  /*a340*/  @!P0 BRA `(.L_x_97) ;  /* 0xfffffffc00f08947 */ /* 0x004fea000383ffff */
[----:B------:R-:W-:Y:S05]  /*a350*/  BRA `(.L_x_98) ;  /* 0xffffff9800fc7947 */ /* 0x000fea000383ffff */
.L_x_44:
[----:B------:R-:W-:Y:S02]  /*a360*/  MOV R4, UR6 ;  /* 0x0000000600047c02 */ /* 0x000fe40008000f00 */
[----:B------:R-:W-:-:S07]  /*a370*/  MOV R161, R160 ;  /* 0x000000a000a17202 */ /* 0x000fce0000000f00 */
.L_x_99:
[----:B-1----:R1:W2:Y:S02]  /*a380*/  SYNCS.PHASECHK.TRANS64.TRYWAIT P0, [R4+URZ+0xb8], R161 ;  /* 0x0000b8a1040075a7 */ /* 0x0022a400080011ff */
[----:B--2---:R-:W-:Y:S05]  /*a390*/  @!P0 NANOSLEEP.SYNCS 0x989680 ;  /* 0x009896800000895d */ /* 0x004fea0003900000 */
[----:B------:R-:W2:Y:S02]  /*a3a0*/  @!P0 SYNCS.PHASECHK.TRANS64 P0, [R4+URZ+0xb8], R161 ;  /* 0x0000b8a1040085a7 */ /* 0x000ea400080010ff */
[----:B--2---:R-:W-:Y:S05]  /*a3b0*/  @!P0 BRA `(.L_x_99) ;  /* 0xfffffffc00f08947 */ /* 0x004fea000383ffff */
[----:B------:R-:W-:Y:S05]  /*a3c0*/  BRA `(.L_x_100) ;  /* 0xffffffc000187947 */ /* 0x000fea000383ffff */
.L_x_46:
[----:B-1----:R-:W-:Y:S02]  /*a3d0*/  MOV R4, UR6 ;  /* 0x0000000600047c02 */ /* 0x002fe40008000f00 */
[----:B------:R-:W-:-:S07]  /*a3e0*/  MOV R7, R6 ;  /* 0x0000000600077202 */ /* 0x000fce0000000f00 */
.L_x_101:
[----:B-1----:R1:W3:Y:S02]  /*a3f0*/  SYNCS.PHASECHK.TRANS64.TRYWAIT P0, [R4+URZ+0x80], R7 ;  /* 0x00008007040075a7 */ /* 0x0022e400080011ff */
[----:B---3--:R-:W-:Y:S05]  /*a400*/  @!P0 NANOSLEEP.SYNCS 0x989680 ;  /* 0x009896800000895d */ /* 0x008fea0003900000 */
[----:B------:R-:W3:Y:S02]  /*a410*/  @!P0 SYNCS.PHASECHK.TRANS64 P0, [R4+URZ+0x80], R7 ;  /* 0x00008007040085a7 */ /* 0x000ee400080010ff */
[----:B---3--:R-:W-:Y:S05]  /*a420*/  @!P0 BRA `(.L_x_101) ;  /* 0xfffffffc00f08947 */ /* 0x008fea000383ffff */
[----:B------:R-:W-:Y:S05]  /*a430*/  BRA `(.L_x_102) ;  /* 0xffffffc000247947 */ /* 0x000fea000383ffff */
.L_x_47:
[----:B------:R-:W-:Y:S02]  /*a440*/  MOV R4, UR6 ;  /* 0x0000000600047c02 */ /* 0x000fe40008000f00 */
[----:B------:R-:W-:-:S07]  /*a450*/  MOV R162, R163 ;  /* 0x000000a300a27202 */ /* 0x000fce0000000f00 */
.L_x_103:
[----:B-1----:R1:W2:Y:S02]  /*a460*/  SYNCS.PHASECHK.TRANS64.TRYWAIT P0, [R4+URZ+0xb8], R163 ;  /* 0x0000b8a3040075a7 */ /* 0x0022a400080011ff */
[----:B--2---:R-:W-:Y:S05]  /*a470*/  @!P0 NANOSLEEP.SYNCS 0x989680 ;  /* 0x009896800000895d */ /* 0x004fea0003900000 */
[----:B------:R-:W2:Y:S02]  /*a480*/  @!P0 SYNCS.PHASECHK.TRANS64 P0, [R4+URZ+0xb8], R163 ;  /* 0x0000b8a3040085a7 */ /* 0x000ea400080010ff */
[----:B--2---:R-:W-:Y:S05]  /*a490*/  @!P0 BRA `(.L_x_103) ;  /* 0xfffffffc00f08947 */ /* 0x004fea000383ffff */
[----:B------:R-:W-:Y:S05]  /*a4a0*/  BRA `(.L_x_104) ;  /* 0xffffffd800b07947 */ /* 0x000fea000383ffff */
.L_x_50:
[----:B------:R-:W-:-:S07]  /*a4b0*/  MOV R5, R4 ;  /* 0x0000000400057202 */ /* 0x000fce0000000f00 */
.L_x_105:
[----:B-1----:R1:W2:Y:S02]  /*a4c0*/  SYNCS.PHASECHK.TRANS64.TRYWAIT P0, [R3+URZ+0xb8], R5 ;  /* 0x0000b805030075a7 */ /* 0x0022a400080011ff */
[----:B--2---:R-:W-:Y:S05]  /*a4d0*/  @!P0 NANOSLEEP.SYNCS 0x989680 ;  /* 0x009896800000895d */ /* 0x004fea0003900000 */
[----:B------:R-:W2:Y:S02]  /*a4e0*/  @!P0 SYNCS.PHASECHK.TRANS64 P0, [R3+URZ+0xb8], R5 ;  /* 0x0000b805030085a7 */ /* 0x000ea400080010ff */
[----:B--2---:R-:W-:Y:S05]  /*a4f0*/  @!P0 BRA `(.L_x_105) ;  /* 0xfffffffc00f08947 */ /* 0x004fea000383ffff */
[----:B------:R-:W-:Y:S05]  /*a500*/  BRA `(.L_x_106) ;  /* 0xffffffe000007947 */ /* 0x000fea000383ffff */
.L_x_55:
[----:B------:R-:W-:-:S07]  /*a510*/  MOV R6, R7 ;  /* 0x0000000700067202 */ /* 0x000fce0000000f00 */
.L_x_107:
[----:B-1----:R1:W2:Y:S02]  /*a520*/  SYNCS.PHASECHK.TRANS64.TRYWAIT P0, [R2+URZ+0xa0], R7 ;  /* 0x0000a007020075a7 */ /* 0x0022a400080011ff */
[----:B--2---:R-:W-:Y:S05]  /*a530*/  @!P0 NANOSLEEP.SYNCS 0x989680 ;  /* 0x009896800000895d */ /* 0x004fea0003900000 */
[----:B------:R-:W2:Y:S02]  /*a540*/  @!P0 SYNCS.PHASECHK.TRANS64 P0, [R2+URZ+0xa0], R7 ;  /* 0x0000a007020085a7 */ /* 0x000ea400080010ff */
[----:B--2---:R-:W-:Y:S05]  /*a550*/  @!P0 BRA `(.L_x_107) ;  /* 0xfffffffc00f08947 */ /* 0x004fea000383ffff */
[----:B------:R-:W-:Y:S05]  /*a560*/  BRA `(.L_x_108) ;  /* 0xffffffe8007c7947 */ /* 0x000fea000383ffff */
.L_x_56:
[----:B------:R-:W-:-:S07]  /*a570*/  MOV R4, R5 ;  /* 0x0000000500047202 */ /* 0x000fce0000000f00 */
.L_x_109:
[----:B--2---:R2:W4:Y:S02]  /*a580*/  SYNCS.PHASECHK.TRANS64.TRYWAIT P0, [R2+URZ+0xc8], R5 ;  /* 0x0000c805020075a7 */ /* 0x00452400080011ff */
[----:B----4-:R-:W-:Y:S05]  /*a590*/  @!P0 NANOSLEEP.SYNCS 0x989680 ;  /* 0x009896800000895d */ /* 0x010fea0003900000 */
[----:B------:R-:W4:Y:S02]  /*a5a0*/  @!P0 SYNCS.PHASECHK.TRANS64 P0, [R2+URZ+0xc8], R5 ;  /* 0x0000c805020085a7 */ /* 0x000f2400080010ff */
[----:B----4-:R-:W-:Y:S05]  /*a5b0*/  @!P0 BRA `(.L_x_109) ;  /* 0xfffffffc00f08947 */ /* 0x010fea000383ffff */
[----:B------:R-:W-:Y:S05]  /*a5c0*/  BRA `(.L_x_110) ;  /* 0xffffffe8006c7947 */ /* 0x000fea000383ffff */
.L_x_60:
[----:B------:R-:W-:-:S07]  /*a5d0*/  MOV R53, R52 ;  /* 0x0000003400357202 */ /* 0x000fce0000000f00 */
.L_x_111:
[----:B-1----:R1:W2:Y:S02]  /*a5e0*/  SYNCS.PHASECHK.TRANS64.TRYWAIT P0, [R2+URZ+0xc8], R53 ;  /* 0x0000c835020075a7 */ /* 0x0022a400080011ff */
[----:B--2---:R-:W-:Y:S05]  /*a5f0*/  @!P0 NANOSLEEP.SYNCS 0x989680 ;  /* 0x009896800000895d */ /* 0x004fea0003900000 */
[----:B------:R-:W2:Y:S02]  /*a600*/  @!P0 SYNCS.PHASECHK.TRANS64 P0, [R2+URZ+0xc8], R53 ;  /* 0x0000c835020085a7 */ /* 0x000ea400080010ff */
[----:B--2---:R-:W-:Y:S05]  /*a610*/  @!P0 BRA `(.L_x_111) ;  /* 0xfffffffc00f08947 */ /* 0x004fea000383ffff */
[----:B------:R-:W-:Y:S05]  /*a620*/  BRA `(.L_x_112) ;  /* 0xfffffff4002c7947 */ /* 0x000fea000383ffff */
        .weak           $__internal_0_$__cuda_sm10x_tcgen05_guardrail_trap_col_being_dealloced_not_returned_by_alloc
        .type           $__internal_0_$__cuda_sm10x_tcgen05_guardrail_trap_col_being_dealloced_not_returned_by_alloc,@function
        .size           $__internal_0_$__cuda_sm10x_tcgen05_guardrail_trap_col_being_dealloced_not_returned_by_alloc,($__internal_1_$__cuda_sm10x_tcgen05_guardrail_trap_phase_invalid_during_alloc - $__internal_0_$__cuda_sm10x_tcgen05_guardrail_trap_col_being_dealloced_not_returned_by_alloc)
$__internal_0_$__cuda_sm10x_tcgen05_guardrail_trap_col_being_dealloced_not_returned_by_alloc:
[----:B------:R-:W-:Y:S05]  /*a630*/  BPT.TRAP 0x1 ;  /* 0x000000040000795c */ /* 0x000fea0000300000 */
[----:B------:R-:W-:-:S04]  /*a640*/  HFMA2 R3, -RZ, RZ, 0, 0 ;  /* 0x00000000ff037431 */ /* 0x000fc800000001ff */
[----:B------:R-:W-:Y:S05]  /*a650*/  RET.REL.NODEC R2 `(kernel_cutlass_kernel_flash_attncuteflash_fwd_sm100FlashAttentionForwardSm100_object_at__tensor0000o9611101213_tensor0000o9611101213_tensor0000o9610111213_tensor0000o9611101213_tensorptrf_0) ;  /* 0xffffff5802687950 */ /* 0x000fea0003c3ffff */
        .weak           $__internal_1_$__cuda_sm10x_tcgen05_guardrail_trap_phase_invalid_during_alloc
        .type           $__internal_1_$__cuda_sm10x_tcgen05_guardrail_trap_phase_invalid_during_alloc,@function
        .size           $__internal_1_$__cuda_sm10x_tcgen05_guardrail_trap_phase_invalid_during_alloc,($__internal_2_$__cuda_sm10x_tcgen05_guardrail_trap_unallocated_columns_being_dealloced - $__internal_1_$__cuda_sm10x_tcgen05_guardrail_trap_phase_invalid_during_alloc)
$__internal_1_$__cuda_sm10x_tcgen05_guardrail_trap_phase_invalid_during_alloc:
[----:B------:R-:W-:Y:S05]  /*a660*/  BPT.TRAP 0x1 ;  /* 0x000000040000795c */ /* 0x000fea0000300000 */
[----:B------:R-:W-:-:S04]  /*a670*/  MOV R3, 0x0 ;  /* 0x0000000000037802 */ /* 0x000fc80000000f00 */
[----:B------:R-:W-:Y:S05]  /*a680*/  RET.REL.NODEC R2 `(kernel_cutlass_kernel_flash_attncuteflash_fwd_sm100FlashAttentionForwardSm100_object_at__tensor0000o9611101213_tensor0000o9611101213_tensor0000o9610111213_tensor0000o9611101213_tensorptrf_0) ;  /* 0xffffff58025c7950 */ /* 0x000fea0003c3ffff */
        .weak           $__internal_2_$__cuda_sm10x_tcgen05_guardrail_trap_unallocated_columns_being_dealloced
        .type           $__internal_2_$__cuda_sm10x_tcgen05_guardrail_trap_unallocated_columns_being_dealloced,@function
        .size           $__internal_2_$__cuda_sm10x_tcgen05_guardrail_trap_unallocated_columns_being_dealloced,(.L_x_128 - $__internal_2_$__cuda_sm10x_tcgen05_guardrail_trap_unallocated_columns_being_dealloced)
$__internal_2_$__cuda_sm10x_tcgen05_guardrail_trap_unallocated_columns_being_dealloced:
[----:B------:R-:W-:Y:S05]  /*a690*/  BPT.TRAP 0x1 ;  /* 0x000000040000795c */ /* 0x000fea0000300000 */
[----:B------:R-:W-:-:S04]  /*a6a0*/  HFMA2 R3, -RZ, RZ, 0, 0 ;  /* 0x00000000ff037431 */ /* 0x000fc800000001ff */
[----:B------:R-:W-:Y:S05]  /*a6b0*/  RET.REL.NODEC R2 `(kernel_cutlass_kernel_flash_attncuteflash_fwd_sm100FlashAttentionForwardSm100_object_at__tensor0000o9611101213_tensor0000o9611101213_tensor0000o9610111213_tensor0000o9611101213_tensorptrf_0) ;  /* 0xffffff5802507950 */ /* 0x000fea0003c3ffff */
.L_x_113:
[----:B------:R-:W-:-:S00]  /*a6c0*/  BRA `(.L_x_113) ;  /* 0xfffffffc00fc7947 */ /* 0x000fc0000383ffff */
[----:B------:R-:W-:-:S00]  /*a6d0*/  NOP ;  /* 0x0000000000007918 */ /* 0x000fc00000000000 */
        /* <DEDUP_REMOVED lines=10> */
.L_x_128:


//--------------------- .nv.shared.kernel_cutlass_kernel_flash_attncuteflash_fwd_sm100FlashAttentionForwardSm100_object_at__tensor0000o9611101213_tensor0000o9611101213_tensor0000o9610111213_tensor0000o9611101213_tensorptrf_0 --------------------------
	.section	.nv.shared.kernel_cutlass_kernel_flash_attncuteflash_fwd_sm100FlashAttentionForwardSm100_object_at__tensor0000o9611101213_tensor0000o9611101213_tensor0000o9610111213_tensor0000o9611101213_tensorptrf_0,"aw",@nobits
	.sectionflags	@""
	.align	1024
	.zero		1024


//--------------------- .nv.shared.reserved.0     --------------------------
	.section	.nv.shared.reserved.0,"aw",@nobits
	.align	8
	.weak		__nv_reservedSMEM_offset_0_alias
	.size		__nv_reservedSMEM_offset_0_alias, 0, 64
	.other		__nv_reservedSMEM_offset_0_alias,@"STO_CUDA_RESERVED_SHARED STV_DEFAULT"
__nv_reservedSMEM_offset_0_alias:
	.zero		0
.nv.shared.reserved.0:
	.zero		64
	.weak		__nv_reservedSMEM_allocation_phase
	.type		__nv_reservedSMEM_allocation_phase,@object
	.size		__nv_reservedSMEM_allocation_phase,(.L_0 - __nv_reservedSMEM_allocation_phase)
__nv_reservedSMEM_allocation_phase:
	.zero		1
.L_0:
	.zero		7
	.weak		__nv_reservedSMEM_devtool_atexit_pc
	.type		__nv_reservedSMEM_devtool_atexit_pc,@object
	.size		__nv_reservedSMEM_devtool_atexit_pc,(__nv_reservedSMEM_allocation_mask - __nv_reservedSMEM_devtool_atexit_pc)
__nv_reservedSMEM_devtool_atexit_pc:
	.zero		8
	.weak		__nv_reservedSMEM_allocation_mask
	.type		__nv_reservedSMEM_allocation_mask,@object
	.size		__nv_reservedSMEM_allocation_mask,(.L_2 - __nv_reservedSMEM_allocation_mask)
__nv_reservedSMEM_allocation_mask:
	.zero		4
.L_2:


//--------------------- .nv.constant0.kernel_cutlass_kernel_flash_attncuteflash_fwd_sm100FlashAttentionForwardSm100_object_at__tensor0000o9611101213_tensor0000o9611101213_tensor0000o9610111213_tensor0000o9611101213_tensorptrf_0 --------------------------
	.section	.nv.constant0.kernel_cutlass_kernel_flash_attncuteflash_fwd_sm100FlashAttentionForwardSm100_object_at__tensor0000o9611101213_tensor0000o9611101213_tensor0000o9610111213_tensor0000o9611101213_tensorptrf_0,"a",@progbits
	.sectionflags	@""
	.align	4
.nv.constant0.kernel_cutlass_kernel_flash_attncuteflash_fwd_sm100FlashAttentionForwardSm100_object_at__tensor0000o9611101213_tensor0000o9611101213_tensor0000o9610111213_tensor0000o9611101213_tensorptrf_0:
	.zero		1580


//--------------------- SYMBOLS --------------------------

	.type		.nv.reservedSmem.offset0,@object
	.size		.nv.reservedSmem.offset0,0x4
	.type		.nv.reservedSmem.cap,@object
	.size		.nv.reservedSmem.cap,0x4
